	.target	sm_90a

	.elftype	@"ET_EXEC"


//--------------------- .note.nv.tkinfo           --------------------------
	.section	.note.nv.tkinfo,"",@"SHT_NOTE"
	.sectionflags	@"SHF_NOTE_NV_TKINFO"
	.tkinfo
        /*0018*/ 	.word	0x00000002
        /*0030*/ 	.string	""
        /*0030*/ 	.string	"ptxas"
        /*0030*/ 	.string	"Cuda compilation tools, release 13.0, V13.0.88"
        /*0030*/ 	.string	"Build cuda_13.0.r13.0/compiler.36424714_0"
        /*0030*/ 	.string	"-arch sm_90a -m 64 "



//--------------------- .note.nv.cuinfo           --------------------------
	.section	.note.nv.cuinfo,"",@"SHT_NOTE"
	.sectionflags	@"SHF_NOTE_NV_CUINFO"
        /*0018*/ 	.short	0x0002
        /*001a*/ 	.short	0x005a
        /*001c*/ 	.short	0x0082
	.zero		2


//--------------------- .nv.info                  --------------------------
	.section	.nv.info,"",@"SHT_CUDA_INFO"
	.align	4


	//----- nvinfo : EIATTR_REGCOUNT
	.align		4
        /*0000*/ 	.byte	0x04, 0x2f
        /*0002*/ 	.short	(.L_15 - .L_14)
	.align		4
.L_14:
        /*0004*/ 	.word	index@(_ZN7cutlass13device_kernelINS_4gemm6kernel13GemmUniversalIN4cute5tupleIJiiiiEEENS1_10collective13CollectiveMmaINS1_34MainloopSm90TmaGmmaWarpSpecializedILi3ENS5_IJNS4_1CILi2EEENSA_ILi1EEESC_EEENS1_32KernelTmaWarpSpecializedPingpongEEENS5_IJNSA_ILi64EEESG_NSA_ILi128EEEEEENS_10tfloat32_tENS5_IJlSC_lEEESJ_SK_NS4_8TiledMMAINS4_8MMA_AtomIJNS4_4SM904GMMA29MMA_64x64x8_F32TF32TF32_SS_TNILNSO_7ScaleInE1ELSQ_1EEEEEENS4_6LayoutINS5_IJSC_SC_SC_EEENS5_IJNSA_ILi0EEESV_SV_EEEEENS5_IJNS4_10UnderscoreESY_SY_EEEEENS4_13SM90_TMA_LOADENS4_14ComposedLayoutINS4_7SwizzleILi3ELi4ELi3EEENS4_18smem_ptr_flag_bitsILi32EEENST_INS5_IJNSA_ILi8EEENSA_ILi32EEEEEENS5_IJS18_SC_EEEEEEEvNS4_8identityENS4_23SM90_TMA_LOAD_MULTICASTES1C_vS1D_EENS_8epilogue10collective6detail29Sm90TmaWarpSpecializedAdapterINS1H_15DefaultEpilogueISJ_SK_SK_NS1G_6thread17LinearCombinationISJ_Li1EffLNS1L_9ScaleType4KindE0ELNS_15FloatRoundStyleE2ESJ_EENS1_15EpilogueDefaultEEEEEvvEEEEvNT_6ParamsE)
        /*0008*/ 	.word	0x000000a8


	//----- nvinfo : EIATTR_FRAME_SIZE
	.align		4
.L_15:
        /*000c*/ 	.byte	0x04, 0x11
        /*000e*/ 	.short	(.L_17 - .L_16)
	.align		4
.L_16:
        /*0010*/ 	.word	index@(_ZN7cutlass13device_kernelINS_4gemm6kernel13GemmUniversalIN4cute5tupleIJiiiiEEENS1_10collective13CollectiveMmaINS1_34MainloopSm90TmaGmmaWarpSpecializedILi3ENS5_IJNS4_1CILi2EEENSA_ILi1EEESC_EEENS1_32KernelTmaWarpSpecializedPingpongEEENS5_IJNSA_ILi64EEESG_NSA_ILi128EEEEEENS_10tfloat32_tENS5_IJlSC_lEEESJ_SK_NS4_8TiledMMAINS4_8MMA_AtomIJNS4_4SM904GMMA29MMA_64x64x8_F32TF32TF32_SS_TNILNSO_7ScaleInE1ELSQ_1EEEEEENS4_6LayoutINS5_IJSC_SC_SC_EEENS5_IJNSA_ILi0EEESV_SV_EEEEENS5_IJNS4_10UnderscoreESY_SY_EEEEENS4_13SM90_TMA_LOADENS4_14ComposedLayoutINS4_7SwizzleILi3ELi4ELi3EEENS4_18smem_ptr_flag_bitsILi32EEENST_INS5_IJNSA_ILi8EEENSA_ILi32EEEEEENS5_IJS18_SC_EEEEEEEvNS4_8identityENS4_23SM90_TMA_LOAD_MULTICASTES1C_vS1D_EENS_8epilogue10collective6detail29Sm90TmaWarpSpecializedAdapterINS1H_15DefaultEpilogueISJ_SK_SK_NS1G_6thread17LinearCombinationISJ_Li1EffLNS1L_9ScaleType4KindE0ELNS_15FloatRoundStyleE2ESJ_EENS1_15EpilogueDefaultEEEEEvvEEEEvNT_6ParamsE)
        /*0014*/ 	.word	0x00000008


	//----- nvinfo : EIATTR_MIN_STACK_SIZE
	.align		4
.L_17:
        /*0018*/ 	.byte	0x04, 0x12
        /*001a*/ 	.short	(.L_19 - .L_18)
	.align		4
.L_18:
        /*001c*/ 	.word	index@(_ZN7cutlass13device_kernelINS_4gemm6kernel13GemmUniversalIN4cute5tupleIJiiiiEEENS1_10collective13CollectiveMmaINS1_34MainloopSm90TmaGmmaWarpSpecializedILi3ENS5_IJNS4_1CILi2EEENSA_ILi1EEESC_EEENS1_32KernelTmaWarpSpecializedPingpongEEENS5_IJNSA_ILi64EEESG_NSA_ILi128EEEEEENS_10tfloat32_tENS5_IJlSC_lEEESJ_SK_NS4_8TiledMMAINS4_8MMA_AtomIJNS4_4SM904GMMA29MMA_64x64x8_F32TF32TF32_SS_TNILNSO_7ScaleInE1ELSQ_1EEEEEENS4_6LayoutINS5_IJSC_SC_SC_EEENS5_IJNSA_ILi0EEESV_SV_EEEEENS5_IJNS4_10UnderscoreESY_SY_EEEEENS4_13SM90_TMA_LOADENS4_14ComposedLayoutINS4_7SwizzleILi3ELi4ELi3EEENS4_18smem_ptr_flag_bitsILi32EEENST_INS5_IJNSA_ILi8EEENSA_ILi32EEEEEENS5_IJS18_SC_EEEEEEEvNS4_8identityENS4_23SM90_TMA_LOAD_MULTICASTES1C_vS1D_EENS_8epilogue10collective6detail29Sm90TmaWarpSpecializedAdapterINS1H_15DefaultEpilogueISJ_SK_SK_NS1G_6thread17LinearCombinationISJ_Li1EffLNS1L_9ScaleType4KindE0ELNS_15FloatRoundStyleE2ESJ_EENS1_15EpilogueDefaultEEEEEvvEEEEvNT_6ParamsE)
        /*0020*/ 	.word	0x00000008
.L_19:


//--------------------- .nv.compat                --------------------------
	.section	.nv.compat,"",@"SHT_CUDA_COMPAT_INFO"
	.align	4
        /*0000*/ 	.byte	0x02, 0x09, 0x01, 0x00, 0x02, 0x02, 0x04, 0x00, 0x02, 0x05, 0x05, 0x00, 0x03, 0x07, 0x01, 0x01
        /*0010*/ 	.byte	0x02, 0x03, 0x01, 0x00, 0x02, 0x06, 0x01, 0x00, 0x04, 0x0b, 0x08, 0x00, 0x00, 0x00, 0x00, 0x00
        /*0020*/ 	.byte	0x00, 0x00, 0x00, 0x00


//--------------------- .nv.info._ZN7cutlass13device_kernelINS_4gemm6kernel13GemmUniversalIN4cute5tupleIJiiiiEEENS1_10collective13CollectiveMmaINS1_34MainloopSm90TmaGmmaWarpSpecializedILi3ENS5_IJNS4_1CILi2EEENSA_ILi1EEESC_EEENS1_32KernelTmaWarpSpecializedPingpongEEENS5_IJNSA_ILi64EEESG_NSA_ILi128EEEEEENS_10tfloat32_tENS5_IJlSC_lEEESJ_SK_NS4_8TiledMMAINS4_8MMA_AtomIJNS4_4SM904GMMA29MMA_64x64x8_F32TF32TF32_SS_TNILNSO_7ScaleInE1ELSQ_1EEEEEENS4_6LayoutINS5_IJSC_SC_SC_EEENS5_IJNSA_ILi0EEESV_SV_EEEEENS5_IJNS4_10UnderscoreESY_SY_EEEEENS4_13SM90_TMA_LOADENS4_14ComposedLayoutINS4_7SwizzleILi3ELi4ELi3EEENS4_18smem_ptr_flag_bitsILi32EEENST_INS5_IJNSA_ILi8EEENSA_ILi32EEEEEENS5_IJS18_SC_EEEEEEEvNS4_8identityENS4_23SM90_TMA_LOAD_MULTICASTES1C_vS1D_EENS_8epilogue10collective6detail29Sm90TmaWarpSpecializedAdapterINS1H_15DefaultEpilogueISJ_SK_SK_NS1G_6thread17LinearCombinationISJ_Li1EffLNS1L_9ScaleType4KindE0ELNS_15FloatRoundStyleE2ESJ_EENS1_15EpilogueDefaultEEEEEvvEEEEvNT_6ParamsE --------------------------
	.section	.nv.info._ZN7cutlass13device_kernelINS_4gemm6kernel13GemmUniversalIN4cute5tupleIJiiiiEEENS1_10collective13CollectiveMmaINS1_34MainloopSm90TmaGmmaWarpSpecializedILi3ENS5_IJNS4_1CILi2EEENSA_ILi1EEESC_EEENS1_32KernelTmaWarpSpecializedPingpongEEENS5_IJNSA_ILi64EEESG_NSA_ILi128EEEEEENS_10tfloat32_tENS5_IJlSC_lEEESJ_SK_NS4_8TiledMMAINS4_8MMA_AtomIJNS4_4SM904GMMA29MMA_64x64x8_F32TF32TF32_SS_TNILNSO_7ScaleInE1ELSQ_1EEEEEENS4_6LayoutINS5_IJSC_SC_SC_EEENS5_IJNSA_ILi0EEESV_SV_EEEEENS5_IJNS4_10UnderscoreESY_SY_EEEEENS4_13SM90_TMA_LOADENS4_14ComposedLayoutINS4_7SwizzleILi3ELi4ELi3EEENS4_18smem_ptr_flag_bitsILi32EEENST_INS5_IJNSA_ILi8EEENSA_ILi32EEEEEENS5_IJS18_SC_EEEEEEEvNS4_8identityENS4_23SM90_TMA_LOAD_MULTICASTES1C_vS1D_EENS_8epilogue10collective6detail29Sm90TmaWarpSpecializedAdapterINS1H_15DefaultEpilogueISJ_SK_SK_NS1G_6thread17LinearCombinationISJ_Li1EffLNS1L_9ScaleType4KindE0ELNS_15FloatRoundStyleE2ESJ_EENS1_15EpilogueDefaultEEEEEvvEEEEvNT_6ParamsE,"",@"SHT_CUDA_INFO"
	.sectionflags	@""
	.align	4


	//----- nvinfo : EIATTR_CUDA_API_VERSION
	.align		4
        /*0000*/ 	.byte	0x04, 0x37
        /*0002*/ 	.short	(.L_21 - .L_20)
.L_20:
        /*0004*/ 	.word	0x00000082


	//----- nvinfo : EIATTR_KPARAM_INFO
	.align		4
.L_21:
        /*0008*/ 	.byte	0x04, 0x17
        /*000a*/ 	.short	(.L_23 - .L_22)
.L_22:
        /*000c*/ 	.word	0x00000000
        /*0010*/ 	.short	0x0000
        /*0012*/ 	.short	0x0070
        /*0014*/ 	.byte	0x00, 0xf0, 0x01, 0x10


	//----- nvinfo : EIATTR_SPARSE_MMA_MASK
	.align		4
.L_23:
        /*0018*/ 	.byte	0x03, 0x50
        /*001a*/ 	.short	0x0000


	//----- nvinfo : EIATTR_MAXREG_COUNT
	.align		4
        /*001c*/ 	.byte	0x03, 0x1b
        /*001e*/ 	.short	0x00a8


	//----- nvinfo : EIATTR_NUM_BARRIERS
	.align		4
        /*0020*/ 	.byte	0x02, 0x4c
        /*0022*/ 	.byte	0x01
	.zero		1


	//----- nvinfo : EIATTR_EXTERNS
	.align		4
        /*0024*/ 	.byte	0x04, 0x0f
        /*0026*/ 	.short	(.L_25 - .L_24)


	//   ....[0]....
	.align		4
.L_24:
        /*0028*/ 	.word	index@(__assertfail)


	//----- nvinfo : EIATTR_ANNOTATIONS
	.align		4
.L_25:
        /*002c*/ 	.byte	0x04, 0x55
        /*002e*/ 	.short	(.L_27 - .L_26)


	//   ....[0]....
.L_26:
        /*0030*/ 	.word	0x00000001
        /*0034*/ 	.byte	0x90, 0x0d, 0x00, 0x00, 0x01, 0x00, 0x00, 0x00, 0x40, 0x14, 0x00, 0x00, 0x01, 0x00, 0x00, 0x00
        /*0044*/ 	.byte	0xb0, 0x4f, 0x00, 0x00, 0x01, 0x00, 0x00, 0x00, 0x00, 0x5e, 0x00, 0x00


	//----- nvinfo : EIATTR_MERCURY_ISA_VERSION
	.align		4
.L_27:
        /*0050*/ 	.byte	0x03, 0x5f
        /*0052*/ 	.short	0x0101


	//----- nvinfo : EIATTR_INT_WARP_WIDE_INSTR_OFFSETS
	.align		4
        /*0054*/ 	.byte	0x04, 0x31
        /*0056*/ 	.short	(.L_29 - .L_28)


	//   ....[0]....
.L_28:
        /*0058*/ 	.word	0x000004d0


	//   ....[1]....
        /*005c*/ 	.word	0x000004f0


	//   ....[2]....
        /*0060*/ 	.word	0x00000510


	//   ....[3]....
        /*0064*/ 	.word	0x000005d0


	//   ....[4]....
        /*0068*/ 	.word	0x000005f0


	//   ....[5]....
        /*006c*/ 	.word	0x00000650


	//   ....[6]....
        /*0070*/ 	.word	0x00000760


	//   ....[7]....
        /*0074*/ 	.word	0x00000790


	//   ....[8]....
        /*0078*/ 	.word	0x00002b80


	//----- nvinfo : EIATTR_COOP_GROUP_MASK_REGIDS
	.align		4
.L_29:
        /*007c*/ 	.byte	0x04, 0x29
        /*007e*/ 	.short	(.L_31 - .L_30)


	//   ....[0]....
.L_30:
        /*0080*/ 	.word	0xffffffff


	//   ....[1]....
        /*0084*/ 	.word	0xffffffff


	//   ....[2]....
        /*0088*/ 	.word	0xffffffff


	//   ....[3]....
        /*008c*/ 	.word	0xffffffff


	//   ....[4]....
        /*0090*/ 	.word	0xffffffff


	//   ....[5]....
        /*0094*/ 	.word	0xffffffff


	//   ....[6]....
        /*0098*/ 	.word	0xffffffff


	//----- nvinfo : EIATTR_COOP_GROUP_INSTR_OFFSETS
	.align		4
.L_31:
        /*009c*/ 	.byte	0x04, 0x28
        /*009e*/ 	.short	(.L_33 - .L_32)


	//   ....[0]....
.L_32:
        /*00a0*/ 	.word	0x00000070


	//   ....[1]....
        /*00a4*/ 	.word	0x00000080


	//   ....[2]....
        /*00a8*/ 	.word	0x00000140


	//   ....[3]....
        /*00ac*/ 	.word	0x000002b0


	//   ....[4]....
        /*00b0*/ 	.word	0x000002f0


	//   ....[5]....
        /*00b4*/ 	.word	0x00000370


	//   ....[6]....
        /*00b8*/ 	.word	0x00000940


	//----- nvinfo : EIATTR_REG_RECONFIG
	.align		4
.L_33:
        /*00bc*/ 	.byte	0x01, 0x54
	.zero		2


	//----- nvinfo : EIATTR_SYSCALL_OFFSETS
	.align		4
        /*00c0*/ 	.byte	0x04, 0x46
        /*00c2*/ 	.short	(.L_35 - .L_34)


	//   ....[0]....
.L_34:
        /*00c4*/ 	.word	0x00001930


	//----- nvinfo : EIATTR_MBARRIER_INSTR_OFFSETS
	.align		4
.L_35:
        /*00c8*/ 	.byte	0x04, 0x39
        /*00ca*/ 	.short	(.L_37 - .L_36)


	//   ....[0]....
.L_36:
        /*00cc*/ 	.word	0x00000240
        /*00d0*/ 	.word	0x000000ff
        /*00d4*/ 	.word	0x00000000
        /*00d8*/ 	.short	0x0100
        /*00da*/ 	.byte	0x08
	.zero		1


	//   ....[1]....
        /*00dc*/ 	.word	0x00000250
        /*00e0*/ 	.word	0x000000ff
        /*00e4*/ 	.word	0x00000018
        /*00e8*/ 	.short	0x0100
        /*00ea*/ 	.byte	0x08
	.zero		1


	//   ....[2]....
        /*00ec*/ 	.word	0x00000260
        /*00f0*/ 	.word	0x000000ff
        /*00f4*/ 	.word	0x00000008
        /*00f8*/ 	.short	0x0100
        /*00fa*/ 	.byte	0x08
	.zero		1


	//   ....[3]....
        /*00fc*/ 	.word	0x00000270
        /*0100*/ 	.word	0x000000ff
        /*0104*/ 	.word	0x00000020
        /*0108*/ 	.short	0x0100
        /*010a*/ 	.byte	0x08
	.zero		1


	//   ....[4]....
        /*010c*/ 	.word	0x00000280
        /*0110*/ 	.word	0x000000ff
        /*0114*/ 	.word	0x00000010
        /*0118*/ 	.short	0x0100
        /*011a*/ 	.byte	0x08
	.zero		1


	//   ....[5]....
        /*011c*/ 	.word	0x00000290
        /*0120*/ 	.word	0x000000ff
        /*0124*/ 	.word	0x00000028
        /*0128*/ 	.short	0x0100
        /*012a*/ 	.byte	0x08
	.zero		1


	//   ....[6]....
        /*012c*/ 	.word	0x000007e0
        /*0130*/ 	.word	0x000000ff
        /*0134*/ 	.word	0x00000060
        /*0138*/ 	.short	0x0100
        /*013a*/ 	.byte	0x08
	.zero		1


	//   ....[7]....
        /*013c*/ 	.word	0x00000870
        /*0140*/ 	.word	0x000000ff
        /*0144*/ 	.word	0x00000068
        /*0148*/ 	.short	0x0100
        /*014a*/ 	.byte	0x08
	.zero		1


	//   ....[8]....
        /*014c*/ 	.word	0x000008c0
        /*0150*/ 	.word	0x000000ff
        /*0154*/ 	.word	0x00000040
        /*0158*/ 	.short	0x0100
        /*015a*/ 	.byte	0x09
	.zero		1


	//   ....[9]....
        /*015c*/ 	.word	0x000008d0
        /*0160*/ 	.word	0x000000ff
        /*0164*/ 	.word	0x00000048
        /*0168*/ 	.short	0x0100
        /*016a*/ 	.byte	0x09
	.zero		1


	//   ....[10]....
        /*016c*/ 	.word	0x000008e0
        /*0170*/ 	.word	0x000000ff
        /*0174*/ 	.word	0x00000050
        /*0178*/ 	.short	0x0100
        /*017a*/ 	.byte	0x09
	.zero		1


	//   ....[11]....
        /*017c*/ 	.word	0x000008f0
        /*0180*/ 	.word	0x000000ff
        /*0184*/ 	.word	0x00000058
        /*0188*/ 	.short	0x0100
        /*018a*/ 	.byte	0x09
	.zero		1


	//   ....[12]....
        /*018c*/ 	.word	0x000017f0
        /*0190*/ 	.word	0x000000ff
        /*0194*/ 	.word	0xfffffff8
        /*0198*/ 	.short	0x010a
        /*019a*/ 	.byte	0x2b
	.zero		1


	//   ....[13]....
        /*019c*/ 	.word	0x000019b0
        /*01a0*/ 	.word	0x00000003
        /*01a4*/ 	.word	0x00000000
        /*01a8*/ 	.short	0x010a
        /*01aa*/ 	.byte	0x3f
	.zero		1


	//   ....[14]....
        /*01ac*/ 	.word	0x000019f0
        /*01b0*/ 	.word	0x00000003
        /*01b4*/ 	.word	0x00000000
        /*01b8*/ 	.short	0x010a
        /*01ba*/ 	.byte	0x3f
	.zero		1


	//   ....[15]....
        /*01bc*/ 	.word	0x00002230
        /*01c0*/ 	.word	0x000000ff
        /*01c4*/ 	.word	0x00000000
        /*01c8*/ 	.short	0x010a
        /*01ca*/ 	.byte	0x05
	.zero		1


	//   ....[16]....
        /*01cc*/ 	.word	0x00002270
        /*01d0*/ 	.word	0x000000ff
        /*01d4*/ 	.word	0x00000000
        /*01d8*/ 	.short	0x010a
        /*01da*/ 	.byte	0x05
	.zero		1


	//   ....[17]....
        /*01dc*/ 	.word	0x00002a10
        /*01e0*/ 	.word	0x00000005
        /*01e4*/ 	.word	0x00000000
        /*01e8*/ 	.short	0x0101
        /*01ea*/ 	.byte	0x3f
	.zero		1


	//   ....[18]....
        /*01ec*/ 	.word	0x00002b20
        /*01f0*/ 	.word	0x00000003
        /*01f4*/ 	.word	0x00000000
        /*01f8*/ 	.short	0x0101
        /*01fa*/ 	.byte	0x29
	.zero		1


	//   ....[19]....
        /*01fc*/ 	.word	0x00002c20
        /*0200*/ 	.word	0x00000003
        /*0204*/ 	.word	0x00000000
        /*0208*/ 	.short	0x0101
        /*020a*/ 	.byte	0x3f
	.zero		1


	//   ....[20]....
        /*020c*/ 	.word	0x00002ca0
        /*0210*/ 	.word	0x000000ff
        /*0214*/ 	.word	0x00000008
        /*0218*/ 	.short	0x010a
        /*021a*/ 	.byte	0x2b
	.zero		1


	//   ....[21]....
        /*021c*/ 	.word	0x00004ff0
        /*0220*/ 	.word	0x00000000
        /*0224*/ 	.word	0x00000000
        /*0228*/ 	.short	0x0101
        /*022a*/ 	.byte	0x29
	.zero		1


	//   ....[22]....
        /*022c*/ 	.word	0x00005930
        /*0230*/ 	.word	0x0000000d
        /*0234*/ 	.word	0x00000018
        /*0238*/ 	.short	0x010a
        /*023a*/ 	.byte	0x3f
	.zero		1


	//   ....[23]....
        /*023c*/ 	.word	0x00005f30
        /*0240*/ 	.word	0x00000006
        /*0244*/ 	.word	0x00000068
        /*0248*/ 	.short	0x0101
        /*024a*/ 	.byte	0x3f
	.zero		1


	//   ....[24]....
        /*024c*/ 	.word	0x00006660
        /*0250*/ 	.word	0x00000007
        /*0254*/ 	.word	0x00000000
        /*0258*/ 	.short	0x010a
        /*025a*/ 	.byte	0x3f
	.zero		1


	//   ....[25]....
        /*025c*/ 	.word	0x000066e0
        /*0260*/ 	.word	0x00000004
        /*0264*/ 	.word	0x00000000
        /*0268*/ 	.short	0x010a
        /*026a*/ 	.byte	0x3f
	.zero		1


	//   ....[26]....
        /*026c*/ 	.word	0x00006770
        /*0270*/ 	.word	0x00000005
        /*0274*/ 	.word	0x00000000
        /*0278*/ 	.short	0x010a
        /*027a*/ 	.byte	0x3f
	.zero		1


	//   ....[27]....
        /*027c*/ 	.word	0x000067e0
        /*0280*/ 	.word	0x00000003
        /*0284*/ 	.word	0xfffffff8
        /*0288*/ 	.short	0x010a
        /*028a*/ 	.byte	0x3f
	.zero		1


	//   ....[28]....
        /*028c*/ 	.word	0x00006830
        /*0290*/ 	.word	0x00000003
        /*0294*/ 	.word	0x00000000
        /*0298*/ 	.short	0x010a
        /*029a*/ 	.byte	0x3f
	.zero		1


	//   ....[29]....
        /*029c*/ 	.word	0x00006890
        /*02a0*/ 	.word	0x00000005
        /*02a4*/ 	.word	0x00000000
        /*02a8*/ 	.short	0x010a
        /*02aa*/ 	.byte	0x3f
	.zero		1


	//   ....[30]....
        /*02ac*/ 	.word	0x000068f0
        /*02b0*/ 	.word	0x00000003
        /*02b4*/ 	.word	0x00000008
        /*02b8*/ 	.short	0x010a
        /*02ba*/ 	.byte	0x3f
	.zero		1


	//   ....[31]....
        /*02bc*/ 	.word	0x000069c0
        /*02c0*/ 	.word	0x0000000d
        /*02c4*/ 	.word	0x00000018
        /*02c8*/ 	.short	0x010a
        /*02ca*/ 	.byte	0x3f
	.zero		1


	//   ....[32]....
        /*02cc*/ 	.word	0x00006a90
        /*02d0*/ 	.word	0x00000007
        /*02d4*/ 	.word	0x00000000
        /*02d8*/ 	.short	0x010a
        /*02da*/ 	.byte	0x3f
	.zero		1


	//   ....[33]....
        /*02dc*/ 	.word	0x00006ae0
        /*02e0*/ 	.word	0x00000004
        /*02e4*/ 	.word	0x00000000
        /*02e8*/ 	.short	0x010a
        /*02ea*/ 	.byte	0x3f
	.zero		1


	//----- nvinfo : EIATTR_NUM_MBARRIERS
	.align		4
.L_37:
        /*02ec*/ 	.byte	0x03, 0x38
        /*02ee*/ 	.short	0x000c


	//----- nvinfo : EIATTR_EXIT_INSTR_OFFSETS
	.align		4
        /*02f0*/ 	.byte	0x04, 0x1c
        /*02f2*/ 	.short	(.L_39 - .L_38)


	//   ....[0]....
.L_38:
        /*02f4*/ 	.word	0x000013d0


	//   ....[1]....
        /*02f8*/ 	.word	0x00001430


	//   ....[2]....
        /*02fc*/ 	.word	0x00005610


	//   ....[3]....
        /*0300*/ 	.word	0x00005640


	//   ....[4]....
        /*0304*/ 	.word	0x000067c0


	//----- nvinfo : EIATTR_MAX_THREADS
	.align		4
.L_39:
        /*0308*/ 	.byte	0x04, 0x05
        /*030a*/ 	.short	(.L_41 - .L_40)
.L_40:
        /*030c*/ 	.word	0x00000180
        /*0310*/ 	.word	0x00000001
        /*0314*/ 	.word	0x00000001


	//----- nvinfo : EIATTR_CRS_STACK_SIZE
	.align		4
.L_41:
        /*0318*/ 	.byte	0x04, 0x1e
        /*031a*/ 	.short	(.L_43 - .L_42)
.L_42:
        /*031c*/ 	.word	0x00000000


	//----- nvinfo : EIATTR_CBANK_PARAM_SIZE
	.align		4
.L_43:
        /*0320*/ 	.byte	0x03, 0x19
        /*0322*/ 	.short	0x0470


	//----- nvinfo : EIATTR_PARAM_CBANK
	.align		4
        /*0324*/ 	.byte	0x04, 0x0a
        /*0326*/ 	.short	(.L_45 - .L_44)
	.align		4
.L_44:
        /*0328*/ 	.word	index@(.nv.constant0._ZN7cutlass13device_kernelINS_4gemm6kernel13GemmUniversalIN4cute5tupleIJiiiiEEENS1_10collective13CollectiveMmaINS1_34MainloopSm90TmaGmmaWarpSpecializedILi3ENS5_IJNS4_1CILi2EEENSA_ILi1EEESC_EEENS1_32KernelTmaWarpSpecializedPingpongEEENS5_IJNSA_ILi64EEESG_NSA_ILi128EEEEEENS_10tfloat32_tENS5_IJlSC_lEEESJ_SK_NS4_8TiledMMAINS4_8MMA_AtomIJNS4_4SM904GMMA29MMA_64x64x8_F32TF32TF32_SS_TNILNSO_7ScaleInE1ELSQ_1EEEEEENS4_6LayoutINS5_IJSC_SC_SC_EEENS5_IJNSA_ILi0EEESV_SV_EEEEENS5_IJNS4_10UnderscoreESY_SY_EEEEENS4_13SM90_TMA_LOADENS4_14ComposedLayoutINS4_7SwizzleILi3ELi4ELi3EEENS4_18smem_ptr_flag_bitsILi32EEENST_INS5_IJNSA_ILi8EEENSA_ILi32EEEEEENS5_IJS18_SC_EEEEEEEvNS4_8identityENS4_23SM90_TMA_LOAD_MULTICASTES1C_vS1D_EENS_8epilogue10collective6detail29Sm90TmaWarpSpecializedAdapterINS1H_15DefaultEpilogueISJ_SK_SK_NS1G_6thread17LinearCombinationISJ_Li1EffLNS1L_9ScaleType4KindE0ELNS_15FloatRoundStyleE2ESJ_EENS1_15EpilogueDefaultEEEEEvvEEEEvNT_6ParamsE)
        /*032c*/ 	.short	0x0210
        /*032e*/ 	.short	0x0470


	//----- nvinfo : EIATTR_SW_WAR
	.align		4
.L_45:
        /*0330*/ 	.byte	0x04, 0x36
        /*0332*/ 	.short	(.L_47 - .L_46)
.L_46:
        /*0334*/ 	.word	0x00000008
.L_47:


//--------------------- .nv.callgraph             --------------------------
	.section	.nv.callgraph,"",@"SHT_CUDA_CALLGRAPH"
	.align	4
	.sectionentsize	8
	.align		4
        /*0000*/ 	.word	0x00000000
	.align		4
        /*0004*/ 	.word	0xffffffff
	.align		4
        /*0008*/ 	.word	index@(_ZN7cutlass13device_kernelINS_4gemm6kernel13GemmUniversalIN4cute5tupleIJiiiiEEENS1_10collective13CollectiveMmaINS1_34MainloopSm90TmaGmmaWarpSpecializedILi3ENS5_IJNS4_1CILi2EEENSA_ILi1EEESC_EEENS1_32KernelTmaWarpSpecializedPingpongEEENS5_IJNSA_ILi64EEESG_NSA_ILi128EEEEEENS_10tfloat32_tENS5_IJlSC_lEEESJ_SK_NS4_8TiledMMAINS4_8MMA_AtomIJNS4_4SM904GMMA29MMA_64x64x8_F32TF32TF32_SS_TNILNSO_7ScaleInE1ELSQ_1EEEEEENS4_6LayoutINS5_IJSC_SC_SC_EEENS5_IJNSA_ILi0EEESV_SV_EEEEENS5_IJNS4_10UnderscoreESY_SY_EEEEENS4_13SM90_TMA_LOADENS4_14ComposedLayoutINS4_7SwizzleILi3ELi4ELi3EEENS4_18smem_ptr_flag_bitsILi32EEENST_INS5_IJNSA_ILi8EEENSA_ILi32EEEEEENS5_IJS18_SC_EEEEEEEvNS4_8identityENS4_23SM90_TMA_LOAD_MULTICASTES1C_vS1D_EENS_8epilogue10collective6detail29Sm90TmaWarpSpecializedAdapterINS1H_15DefaultEpilogueISJ_SK_SK_NS1G_6thread17LinearCombinationISJ_Li1EffLNS1L_9ScaleType4KindE0ELNS_15FloatRoundStyleE2ESJ_EENS1_15EpilogueDefaultEEEEEvvEEEEvNT_6ParamsE)
	.align		4
        /*000c*/ 	.word	index@(__assertfail)
	.align		4
        /*0010*/ 	.word	0x00000000
	.align		4
        /*0014*/ 	.word	0xfffffffe
	.align		4
        /*0018*/ 	.word	0x00000000
	.align		4
        /*001c*/ 	.word	0xfffffffd
	.align		4
        /*0020*/ 	.word	0x00000000
	.align		4
        /*0024*/ 	.word	0xfffffffc


//--------------------- .nv.constant4             --------------------------
	.section	.nv.constant4,"a",@progbits
	.align	8
	.align		8
.nv.constant4:
        /*0000*/ 	.dword	__assertfail
	.align		8
        /*0008*/ 	.dword	__unnamed_1
	.align		8
        /*0010*/ 	.dword	_ZN39_INTERNAL_f45badbc_4_k_cu_5a7fee1a_61724cuda3std3__45__cpo5beginE
	.align		8
        /*0018*/ 	.dword	_ZN39_INTERNAL_f45badbc_4_k_cu_5a7fee1a_61724cuda3std3__45__cpo3endE
	.align		8
        /*0020*/ 	.dword	_ZN39_INTERNAL_f45badbc_4_k_cu_5a7fee1a_61724cuda3std3__45__cpo6cbeginE
	.align		8
        /*0028*/ 	.dword	_ZN39_INTERNAL_f45badbc_4_k_cu_5a7fee1a_61724cuda3std3__45__cpo4cendE
	.align		8
        /*0030*/ 	.dword	_ZN39_INTERNAL_f45badbc_4_k_cu_5a7fee1a_61724cuda3std3__441_GLOBAL__N__f45badbc_4_k_cu_5a7fee1a_61726ignoreE
	.align		8
        /*0038*/ 	.dword	_ZN39_INTERNAL_f45badbc_4_k_cu_5a7fee1a_61724cuda3std3__419piecewise_constructE
	.align		8
        /*0040*/ 	.dword	_ZN39_INTERNAL_f45badbc_4_k_cu_5a7fee1a_61724cuda3std3__48in_placeE
	.align		8
        /*0048*/ 	.dword	_ZN39_INTERNAL_f45badbc_4_k_cu_5a7fee1a_61724cuda3std6ranges3__45__cpo4swapE
	.align		8
        /*0050*/ 	.dword	_ZN39_INTERNAL_f45badbc_4_k_cu_5a7fee1a_61724cuda3std6ranges3__45__cpo9iter_moveE
	.align		8
        /*0058*/ 	.dword	_ZN39_INTERNAL_f45badbc_4_k_cu_5a7fee1a_61724cute7productE
	.align		8
        /*0060*/ 	.dword	_ZN39_INTERNAL_f45badbc_4_k_cu_5a7fee1a_61724cute1_E
	.align		8
        /*0068*/ 	.dword	$str$22
	.align		8
        /*0070*/ 	.dword	$str$23


//--------------------- .text._ZN7cutlass13device_kernelINS_4gemm6kernel13GemmUniversalIN4cute5tupleIJiiiiEEENS1_10collective13CollectiveMmaINS1_34MainloopSm90TmaGmmaWarpSpecializedILi3ENS5_IJNS4_1CILi2EEENSA_ILi1EEESC_EEENS1_32KernelTmaWarpSpecializedPingpongEEENS5_IJNSA_ILi64EEESG_NSA_ILi128EEEEEENS_10tfloat32_tENS5_IJlSC_lEEESJ_SK_NS4_8TiledMMAINS4_8MMA_AtomIJNS4_4SM904GMMA29MMA_64x64x8_F32TF32TF32_SS_TNILNSO_7ScaleInE1ELSQ_1EEEEEENS4_6LayoutINS5_IJSC_SC_SC_EEENS5_IJNSA_ILi0EEESV_SV_EEEEENS5_IJNS4_10UnderscoreESY_SY_EEEEENS4_13SM90_TMA_LOADENS4_14ComposedLayoutINS4_7SwizzleILi3ELi4ELi3EEENS4_18smem_ptr_flag_bitsILi32EEENST_INS5_IJNSA_ILi8EEENSA_ILi32EEEEEENS5_IJS18_SC_EEEEEEEvNS4_8identityENS4_23SM90_TMA_LOAD_MULTICASTES1C_vS1D_EENS_8epilogue10collective6detail29Sm90TmaWarpSpecializedAdapterINS1H_15DefaultEpilogueISJ_SK_SK_NS1G_6thread17LinearCombinationISJ_Li1EffLNS1L_9ScaleType4KindE0ELNS_15FloatRoundStyleE2ESJ_EENS1_15EpilogueDefaultEEEEEvvEEEEvNT_6ParamsE --------------------------
	.section	.text._ZN7cutlass13device_kernelINS_4gemm6kernel13GemmUniversalIN4cute5tupleIJiiiiEEENS1_10collective13CollectiveMmaINS1_34MainloopSm90TmaGmmaWarpSpecializedILi3ENS5_IJNS4_1CILi2EEENSA_ILi1EEESC_EEENS1_32KernelTmaWarpSpecializedPingpongEEENS5_IJNSA_ILi64EEESG_NSA_ILi128EEEEEENS_10tfloat32_tENS5_IJlSC_lEEESJ_SK_NS4_8TiledMMAINS4_8MMA_AtomIJNS4_4SM904GMMA29MMA_64x64x8_F32TF32TF32_SS_TNILNSO_7ScaleInE1ELSQ_1EEEEEENS4_6LayoutINS5_IJSC_SC_SC_EEENS5_IJNSA_ILi0EEESV_SV_EEEEENS5_IJNS4_10UnderscoreESY_SY_EEEEENS4_13SM90_TMA_LOADENS4_14ComposedLayoutINS4_7SwizzleILi3ELi4ELi3EEENS4_18smem_ptr_flag_bitsILi32EEENST_INS5_IJNSA_ILi8EEENSA_ILi32EEEEEENS5_IJS18_SC_EEEEEEEvNS4_8identityENS4_23SM90_TMA_LOAD_MULTICASTES1C_vS1D_EENS_8epilogue10collective6detail29Sm90TmaWarpSpecializedAdapterINS1H_15DefaultEpilogueISJ_SK_SK_NS1G_6thread17LinearCombinationISJ_Li1EffLNS1L_9ScaleType4KindE0ELNS_15FloatRoundStyleE2ESJ_EENS1_15EpilogueDefaultEEEEEvvEEEEvNT_6ParamsE,"ax",@progbits
	.align	128
.text._ZN7cutlass13device_kernelINS_4gemm6kernel13GemmUniversalIN4cute5tupleIJiiiiEEENS1_10collective13CollectiveMmaINS1_34MainloopSm90TmaGmmaWarpSpecializedILi3ENS5_IJNS4_1CILi2EEENSA_ILi1EEESC_EEENS1_32KernelTmaWarpSpecializedPingpongEEENS5_IJNSA_ILi64EEESG_NSA_ILi128EEEEEENS_10tfloat32_tENS5_IJlSC_lEEESJ_SK_NS4_8TiledMMAINS4_8MMA_AtomIJNS4_4SM904GMMA29MMA_64x64x8_F32TF32TF32_SS_TNILNSO_7ScaleInE1ELSQ_1EEEEEENS4_6LayoutINS5_IJSC_SC_SC_EEENS5_IJNSA_ILi0EEESV_SV_EEEEENS5_IJNS4_10UnderscoreESY_SY_EEEEENS4_13SM90_TMA_LOADENS4_14ComposedLayoutINS4_7SwizzleILi3ELi4ELi3EEENS4_18smem_ptr_flag_bitsILi32EEENST_INS5_IJNSA_ILi8EEENSA_ILi32EEEEEENS5_IJS18_SC_EEEEEEEvNS4_8identityENS4_23SM90_TMA_LOAD_MULTICASTES1C_vS1D_EENS_8epilogue10collective6detail29Sm90TmaWarpSpecializedAdapterINS1H_15DefaultEpilogueISJ_SK_SK_NS1G_6thread17LinearCombinationISJ_Li1EffLNS1L_9ScaleType4KindE0ELNS_15FloatRoundStyleE2ESJ_EENS1_15EpilogueDefaultEEEEEvvEEEEvNT_6ParamsE:
        .type           _ZN7cutlass13device_kernelINS_4gemm6kernel13GemmUniversalIN4cute5tupleIJiiiiEEENS1_10collective13CollectiveMmaINS1_34MainloopSm90TmaGmmaWarpSpecializedILi3ENS5_IJNS4_1CILi2EEENSA_ILi1EEESC_EEENS1_32KernelTmaWarpSpecializedPingpongEEENS5_IJNSA_ILi64EEESG_NSA_ILi128EEEEEENS_10tfloat32_tENS5_IJlSC_lEEESJ_SK_NS4_8TiledMMAINS4_8MMA_AtomIJNS4_4SM904GMMA29MMA_64x64x8_F32TF32TF32_SS_TNILNSO_7ScaleInE1ELSQ_1EEEEEENS4_6LayoutINS5_IJSC_SC_SC_EEENS5_IJNSA_ILi0EEESV_SV_EEEEENS5_IJNS4_10UnderscoreESY_SY_EEEEENS4_13SM90_TMA_LOADENS4_14ComposedLayoutINS4_7SwizzleILi3ELi4ELi3EEENS4_18smem_ptr_flag_bitsILi32EEENST_INS5_IJNSA_ILi8EEENSA_ILi32EEEEEENS5_IJS18_SC_EEEEEEEvNS4_8identityENS4_23SM90_TMA_LOAD_MULTICASTES1C_vS1D_EENS_8epilogue10collective6detail29Sm90TmaWarpSpecializedAdapterINS1H_15DefaultEpilogueISJ_SK_SK_NS1G_6thread17LinearCombinationISJ_Li1EffLNS1L_9ScaleType4KindE0ELNS_15FloatRoundStyleE2ESJ_EENS1_15EpilogueDefaultEEEEEvvEEEEvNT_6ParamsE,@function
        .size           _ZN7cutlass13device_kernelINS_4gemm6kernel13GemmUniversalIN4cute5tupleIJiiiiEEENS1_10collective13CollectiveMmaINS1_34MainloopSm90TmaGmmaWarpSpecializedILi3ENS5_IJNS4_1CILi2EEENSA_ILi1EEESC_EEENS1_32KernelTmaWarpSpecializedPingpongEEENS5_IJNSA_ILi64EEESG_NSA_ILi128EEEEEENS_10tfloat32_tENS5_IJlSC_lEEESJ_SK_NS4_8TiledMMAINS4_8MMA_AtomIJNS4_4SM904GMMA29MMA_64x64x8_F32TF32TF32_SS_TNILNSO_7ScaleInE1ELSQ_1EEEEEENS4_6LayoutINS5_IJSC_SC_SC_EEENS5_IJNSA_ILi0EEESV_SV_EEEEENS5_IJNS4_10UnderscoreESY_SY_EEEEENS4_13SM90_TMA_LOADENS4_14ComposedLayoutINS4_7SwizzleILi3ELi4ELi3EEENS4_18smem_ptr_flag_bitsILi32EEENST_INS5_IJNSA_ILi8EEENSA_ILi32EEEEEENS5_IJS18_SC_EEEEEEEvNS4_8identityENS4_23SM90_TMA_LOAD_MULTICASTES1C_vS1D_EENS_8epilogue10collective6detail29Sm90TmaWarpSpecializedAdapterINS1H_15DefaultEpilogueISJ_SK_SK_NS1G_6thread17LinearCombinationISJ_Li1EffLNS1L_9ScaleType4KindE0ELNS_15FloatRoundStyleE2ESJ_EENS1_15EpilogueDefaultEEEEEvvEEEEvNT_6ParamsE,(.L_x_135 - _ZN7cutlass13device_kernelINS_4gemm6kernel13GemmUniversalIN4cute5tupleIJiiiiEEENS1_10collective13CollectiveMmaINS1_34MainloopSm90TmaGmmaWarpSpecializedILi3ENS5_IJNS4_1CILi2EEENSA_ILi1EEESC_EEENS1_32KernelTmaWarpSpecializedPingpongEEENS5_IJNSA_ILi64EEESG_NSA_ILi128EEEEEENS_10tfloat32_tENS5_IJlSC_lEEESJ_SK_NS4_8TiledMMAINS4_8MMA_AtomIJNS4_4SM904GMMA29MMA_64x64x8_F32TF32TF32_SS_TNILNSO_7ScaleInE1ELSQ_1EEEEEENS4_6LayoutINS5_IJSC_SC_SC_EEENS5_IJNSA_ILi0EEESV_SV_EEEEENS5_IJNS4_10UnderscoreESY_SY_EEEEENS4_13SM90_TMA_LOADENS4_14ComposedLayoutINS4_7SwizzleILi3ELi4ELi3EEENS4_18smem_ptr_flag_bitsILi32EEENST_INS5_IJNSA_ILi8EEENSA_ILi32EEEEEENS5_IJS18_SC_EEEEEEEvNS4_8identityENS4_23SM90_TMA_LOAD_MULTICASTES1C_vS1D_EENS_8epilogue10collective6detail29Sm90TmaWarpSpecializedAdapterINS1H_15DefaultEpilogueISJ_SK_SK_NS1G_6thread17LinearCombinationISJ_Li1EffLNS1L_9ScaleType4KindE0ELNS_15FloatRoundStyleE2ESJ_EENS1_15EpilogueDefaultEEEEEvvEEEEvNT_6ParamsE)
        .other          _ZN7cutlass13device_kernelINS_4gemm6kernel13GemmUniversalIN4cute5tupleIJiiiiEEENS1_10collective13CollectiveMmaINS1_34MainloopSm90TmaGmmaWarpSpecializedILi3ENS5_IJNS4_1CILi2EEENSA_ILi1EEESC_EEENS1_32KernelTmaWarpSpecializedPingpongEEENS5_IJNSA_ILi64EEESG_NSA_ILi128EEEEEENS_10tfloat32_tENS5_IJlSC_lEEESJ_SK_NS4_8TiledMMAINS4_8MMA_AtomIJNS4_4SM904GMMA29MMA_64x64x8_F32TF32TF32_SS_TNILNSO_7ScaleInE1ELSQ_1EEEEEENS4_6LayoutINS5_IJSC_SC_SC_EEENS5_IJNSA_ILi0EEESV_SV_EEEEENS5_IJNS4_10UnderscoreESY_SY_EEEEENS4_13SM90_TMA_LOADENS4_14ComposedLayoutINS4_7SwizzleILi3ELi4ELi3EEENS4_18smem_ptr_flag_bitsILi32EEENST_INS5_IJNSA_ILi8EEENSA_ILi32EEEEEENS5_IJS18_SC_EEEEEEEvNS4_8identityENS4_23SM90_TMA_LOAD_MULTICASTES1C_vS1D_EENS_8epilogue10collective6detail29Sm90TmaWarpSpecializedAdapterINS1H_15DefaultEpilogueISJ_SK_SK_NS1G_6thread17LinearCombinationISJ_Li1EffLNS1L_9ScaleType4KindE0ELNS_15FloatRoundStyleE2ESJ_EENS1_15EpilogueDefaultEEEEEvvEEEEvNT_6ParamsE,@"STO_CUDA_ENTRY STV_DEFAULT"
_ZN7cutlass13device_kernelINS_4gemm6kernel13GemmUniversalIN4cute5tupleIJiiiiEEENS1_10collective13CollectiveMmaINS1_34MainloopSm90TmaGmmaWarpSpecializedILi3ENS5_IJNS4_1CILi2EEENSA_ILi1EEESC_EEENS1_32KernelTmaWarpSpecializedPingpongEEENS5_IJNSA_ILi64EEESG_NSA_ILi128EEEEEENS_10tfloat32_tENS5_IJlSC_lEEESJ_SK_NS4_8TiledMMAINS4_8MMA_AtomIJNS4_4SM904GMMA29MMA_64x64x8_F32TF32TF32_SS_TNILNSO_7ScaleInE1ELSQ_1EEEEEENS4_6LayoutINS5_IJSC_SC_SC_EEENS5_IJNSA_ILi0EEESV_SV_EEEEENS5_IJNS4_10UnderscoreESY_SY_EEEEENS4_13SM90_TMA_LOADENS4_14ComposedLayoutINS4_7SwizzleILi3ELi4ELi3EEENS4_18smem_ptr_flag_bitsILi32EEENST_INS5_IJNSA_ILi8EEENSA_ILi32EEEEEENS5_IJS18_SC_EEEEEEEvNS4_8identityENS4_23SM90_TMA_LOAD_MULTICASTES1C_vS1D_EENS_8epilogue10collective6detail29Sm90TmaWarpSpecializedAdapterINS1H_15DefaultEpilogueISJ_SK_SK_NS1G_6thread17LinearCombinationISJ_Li1EffLNS1L_9ScaleType4KindE0ELNS_15FloatRoundStyleE2ESJ_EENS1_15EpilogueDefaultEEEEEvvEEEEvNT_6ParamsE:
[----:B------:R-:W0:Y:S02]  /*0000*/  LDC R1, c[0x0][0x28] ;  /* 0x00000a00ff017b82 */ /* 0x000e240000000800 */
[----:B0-----:R-:W-:Y:S01]  /*0010*/  VIADD R1, R1, 0xfffffff8 ;  /* 0xfffffff801017836 */ /* 0x001fe20000000000 */
[----:B------:R-:W0:Y:S01]  /*0020*/  S2R R4, SR_TID.X ;  /* 0x0000000000047919 */ /* 0x000e220000002100 */
[----:B------:R-:W-:Y:S01]  /*0030*/  ELECT P0, URZ, PT ;  /* 0x00000000003f782f */ /* 0x000fe20003800000 */
[----:B------:R-:W-:Y:S01]  /*0040*/  BSSY B0, `(.L_x_0) ;  /* 0x000000f000007945 */ /* 0x000fe20003800000 */
[--C-:B0-----:R-:W-:Y:S02]  /*0050*/  SHF.R.U32.HI R0, RZ, 0x5, R4.reuse ;  /* 0x00000005ff007819 */ /* 0x101fe40000011604 */
[----:B------:R-:W-:-:S03]  /*0060*/  SHF.R.U32.HI R7, RZ, 0x7, R4 ;  /* 0x00000007ff077819 */ /* 0x000fc60000011604 */
[----:B------:R-:W0:Y:S04]  /*0070*/  SHFL.IDX PT, R2, R0, RZ, 0x1f ;  /* 0x00001fff00027589 */ /* 0x000e2800000e0000 */
[----:B------:R1:W2:Y:S01]  /*0080*/  SHFL.IDX PT, R10, R7, RZ, 0x1f ;  /* 0x00001fff070a7589 */ /* 0x0002a200000e0000 */
[----:B0-----:R-:W-:-:S13]  /*0090*/  ISETP.NE.OR P0, PT, R2, RZ, !P0 ;  /* 0x000000ff0200720c */ /* 0x001fda0004705670 */
[----:B-12---:R-:W-:Y:S05]  /*00a0*/  @P0 BRA `(.L_x_1) ;  /* 0x0000000000200947 */ /* 0x006fea0003800000 */
[----:B------:R-:W-:Y:S02]  /*00b0*/  ULDC.64 UR4, c[0x0][0x198] ;  /* 0x0000660000047ab9 */ /* 0x000fe40000000a00 */
[----:B------:R-:W-:Y:S02]  /*00c0*/  UIADD3 UR6, UP0, UR4, 0xf0, URZ ;  /* 0x000000f004067890 */ /* 0x000fe4000ff1e03f */
[----:B------:R-:W-:Y:S02]  /*00d0*/  UIADD3 UR4, UP1, UR4, 0x1f0, URZ ;  /* 0x000001f004047890 */ /* 0x000fe4000ff3e03f */
[----:B------:R-:W-:Y:S02]  /*00e0*/  UIADD3.X UR7, URZ, UR5, URZ, UP0, !UPT ;  /* 0x000000053f077290 */ /* 0x000fe400087fe43f */
[----:B------:R-:W-:-:S07]  /*00f0*/  UIADD3.X UR5, URZ, UR5, URZ, UP1, !UPT ;  /* 0x000000053f057290 */ /* 0x000fce0008ffe43f */
[----:B------:R0:W-:Y:S02]  /*0100*/  UTMACCTL.PF [UR6] ;  /* 0x00000000060079b9 */ /* 0x0001e40008040000 */
[----:B------:R0:W-:Y:S02]  /*0110*/  UTMACCTL.PF [UR4] ;  /* 0x00000000040079b9 */ /* 0x0001e40008040000 */
[----:B0-----:R-:W-:Y:S01]  /*0120*/  NOP ;  /* 0x0000000000007918 */ /* 0x001fe20000000000 */
.L_x_1:
[----:B------:R-:W-:Y:S05]  /*0130*/  BSYNC B0 ;  /* 0x0000000000007941 */ /* 0x000fea0003800000 */
.L_x_0:
[----:B------:R-:W0:Y:S02]  /*0140*/  SHFL.IDX PT, R9, R0, RZ, 0x1f ;  /* 0x00001fff00097589 */ /* 0x000e2400000e0000 */
[----:B0-----:R-:W-:-:S13]  /*0150*/  ISETP.NE.AND P0, PT, R9, RZ, PT ;  /* 0x000000ff0900720c */ /* 0x001fda0003f05270 */
[----:B------:R-:W-:Y:S05]  /*0160*/  @P0 BRA `(.L_x_2) ;  /* 0x0000000000500947 */ /* 0x000fea0003800000 */
[----:B------:R-:W0:Y:S01]  /*0170*/  S2UR UR8, SR_CgaCtaId ;  /* 0x00000000000879c3 */ /* 0x000e220000008800 */
[----:B------:R-:W-:Y:S01]  /*0180*/  UMOV UR4, 0x400 ;  /* 0x0000040000047882 */ /* 0x000fe20000000000 */
[----:B------:R-:W-:Y:S01]  /*0190*/  UMOV UR5, 0x1 ;  /* 0x0000000100057882 */ /* 0x000fe20000000000 */
[----:B------:R-:W-:Y:S01]  /*01a0*/  UMOV UR6, 0x2 ;  /* 0x0000000200067882 */ /* 0x000fe20000000000 */
[----:B------:R-:W-:Y:S01]  /*01b0*/  ELECT P0, URZ, PT ;  /* 0x00000000003f782f */ /* 0x000fe20003800000 */
[----:B------:R-:W-:-:S04]  /*01c0*/  UIADD3 UR6, -UR6, 0x100000, URZ ;  /* 0x0010000006067890 */ /* 0x000fc8000fffe13f */
[----:B------:R-:W-:Y:S02]  /*01d0*/  USHF.L.U32 UR7, UR6, 0xb, URZ ;  /* 0x0000000b06077899 */ /* 0x000fe4000800063f */
[----:B------:R-:W-:Y:S02]  /*01e0*/  USHF.L.U32 UR6, UR6, 0x1, URZ ;  /* 0x0000000106067899 */ /* 0x000fe4000800063f */
[----:B0-----:R-:W-:Y:S02]  /*01f0*/  ULEA UR8, UR8, UR4, 0x18 ;  /* 0x0000000408087291 */ /* 0x001fe4000f8ec03f */
[----:B------:R-:W-:-:S04]  /*0200*/  UIADD3 UR4, -UR5, 0x100000, URZ ;  /* 0x0010000005047890 */ /* 0x000fc8000fffe13f */
[----:B------:R-:W-:Y:S02]  /*0210*/  USHF.L.U32 UR5, UR4, 0xb, URZ ;  /* 0x0000000b04057899 */ /* 0x000fe4000800063f */
[----:B------:R-:W-:Y:S01]  /*0220*/  USHF.L.U32 UR4, UR4, 0x1, URZ ;  /* 0x0000000104047899 */ /* 0x000fe2000800063f */
[----:B------:R-:W0:Y:S11]  /*0230*/  FENCE.VIEW.ASYNC.S ;  /* 0x00000000000073c6 */ /* 0x000e360000000000 */
[----:B0-----:R0:W1:Y:S01]  /*0240*/  SYNCS.EXCH.64 URZ, [UR8], UR4 ;  /* 0x00000004083f75b2 */ /* 0x0010620008000100 */
[----:B------:R0:W2:Y:S01]  /*0250*/  SYNCS.EXCH.64 URZ, [UR8+0x18], UR6 ;  /* 0x00001806083f75b2 */ /* 0x0000a20008000100 */
[----:B------:R0:W3:Y:S01]  /*0260*/  SYNCS.EXCH.64 URZ, [UR8+0x8], UR4 ;  /* 0x00000804083f75b2 */ /* 0x0000e20008000100 */
[----:B------:R0:W4:Y:S01]  /*0270*/  SYNCS.EXCH.64 URZ, [UR8+0x20], UR6 ;  /* 0x00002006083f75b2 */ /* 0x0001220008000100 */
[----:B------:R0:W0:Y:S01]  /*0280*/  SYNCS.EXCH.64 URZ, [UR8+0x10], UR4 ;  /* 0x00001004083f75b2 */ /* 0x0000220008000100 */
[----:B------:R0:W0:Y:S01]  /*0290*/  SYNCS.EXCH.64 URZ, [UR8+0x28], UR6 ;  /* 0x00002806083f75b2 */ /* 0x0000220008000100 */
[----:B------:R-:W-:Y:S01]  /*02a0*/  NOP ;  /* 0x0000000000007918 */ /* 0x000fe20000000000 */
.L_x_2:
[----:B------:R-:W5:Y:S01]  /*02b0*/  SHFL.IDX PT, R12, R0, RZ, 0x1f ;  /* 0x00001fff000c7589 */ /* 0x000f6200000e0000 */
[----:B------:R-:W1:Y:S01]  /*02c0*/  S2UR UR12, SR_CTAID.X ;  /* 0x00000000000c79c3 */ /* 0x000e620000002500 */
[----:B------:R-:W-:Y:S02]  /*02d0*/  SHF.R.S32.HI R3, RZ, 0x1f, R4 ;  /* 0x0000001fff037819 */ /* 0x000fe40000011404 */
[----:B------:R-:W-:Y:S01]  /*02e0*/  ELECT P0, URZ, PT ;  /* 0x00000000003f782f */ /* 0x000fe20003800000 */
[----:B------:R-:W2:Y:S01]  /*02f0*/  SHFL.IDX PT, R11, R0, RZ, 0x1f ;  /* 0x00001fff000b7589 */ /* 0x000ea200000e0000 */
[----:B0-----:R-:W-:Y:S01]  /*0300*/  ULDC UR4, c[0x0][0x150] ;  /* 0x0000540000047ab9 */ /* 0x001fe20000000800 */
[----:B------:R-:W-:Y:S02]  /*0310*/  LEA.HI R3, R3, R4, RZ, 0x7 ;  /* 0x0000000403037211 */ /* 0x000fe400078f38ff */
[----:B------:R-:W-:Y:S01]  /*0320*/  ELECT P1, URZ, PT ;  /* 0x00000000003f782f */ /* 0x000fe20003820000 */
[----:B------:R-:W0:Y:S01]  /*0330*/  S2R R6, SR_CTAID.Y ;  /* 0x0000000000067919 */ /* 0x000e220000002600 */
[----:B------:R-:W3:Y:S01]  /*0340*/  LDC R14, c[0x0][0x144] ;  /* 0x00005100ff0e7b82 */ /* 0x000ee20000000800 */
[----:B------:R-:W-:Y:S01]  /*0350*/  LOP3.LUT R3, R3, 0xffffff80, RZ, 0xc0, !PT ;  /* 0xffffff8003037812 */ /* 0x000fe200078ec0ff */
[----:B------:R-:W-:Y:S01]  /*0360*/  UMOV UR11, 0x80 ;  /* 0x00000080000b7882 */ /* 0x000fe20000000000 */
[----:B------:R-:W4:Y:S01]  /*0370*/  SHFL.IDX PT, R16, R7, RZ, 0x1f ;  /* 0x00001fff07107589 */ /* 0x000f2200000e0000 */
[----:B------:R-:W-:Y:S01]  /*0380*/  NOP ;  /* 0x0000000000007918 */ /* 0x000fe20000000000 */
[----:B------:R-:W-:Y:S01]  /*0390*/  NOP ;  /* 0x0000000000007918 */ /* 0x000fe20000000000 */
[----:B------:R-:W-:Y:S01]  /*03a0*/  IMAD.IADD R5, R4, 0x1, -R3 ;  /* 0x0000000104057824 */ /* 0x000fe200078e0a03 */
[C---:B------:R-:W-:Y:S01]  /*03b0*/  ISETP.NE.AND P4, PT, R10.reuse, RZ, PT ;  /* 0x000000ff0a00720c */ /* 0x040fe20003f85270 */
[----:B------:R-:W4:Y:S01]  /*03c0*/  LDC R15, c[0x0][0x140] ;  /* 0x00005000ff0f7b82 */ /* 0x000f220000000800 */
[----:B------:R-:W-:-:S02]  /*03d0*/  VIADD R36, R10, 0xffffffff ;  /* 0xffffffff0a247836 */ /* 0x000fc40000000000 */
[----:B------:R-:W-:Y:S01]  /*03e0*/  SHF.R.S32.HI R8, RZ, 0x1f, R5 ;  /* 0x0000001fff087819 */ /* 0x000fe20000011405 */
[----:B------:R-:W-:Y:S02]  /*03f0*/  IMAD.MOV.U32 R57, RZ, RZ, 0x1 ;  /* 0x00000001ff397424 */ /* 0x000fe400078e00ff */
[----:B------:R-:W-:Y:S02]  /*0400*/  ISETP.GE.U32.AND P6, PT, R36, 0x2, PT ;  /* 0x000000022400780c */ /* 0x000fe40003fc6070 */
[----:B-----5:R-:W-:Y:S01]  /*0410*/  ISETP.NE.OR P0, PT, R12, RZ, !P0 ;  /* 0x000000ff0c00720c */ /* 0x020fe20004705670 */
[----:B------:R-:W5:Y:S01]  /*0420*/  LDC R25, c[0x0][0x148] ;  /* 0x00005200ff197b82 */ /* 0x000f620000000800 */
[----:B-1----:R-:W-:Y:S02]  /*0430*/  I2FP.F32.U32 R12, UR12 ;  /* 0x0000000c000c7c45 */ /* 0x002fe40008201000 */
[----:B------:R-:W-:Y:S02]  /*0440*/  LEA.HI R3, R8, R5, RZ, 0x3 ;  /* 0x0000000508037211 */ /* 0x000fe400078f18ff */
[----:B--2---:R-:W-:Y:S01]  /*0450*/  ISETP.NE.OR P1, PT, R11, RZ, !P1 ;  /* 0x000000ff0b00720c */ /* 0x004fe20004f25670 */
[----:B------:R-:W-:Y:S01]  /*0460*/  FMUL R13, R12, UR4 ;  /* 0x000000040c0d7c20 */ /* 0x000fe20008400000 */
[--C-:B------:R-:W-:Y:S01]  /*0470*/  SHF.R.S32.HI R0, RZ, 0x3, R3.reuse ;  /* 0x00000003ff007819 */ /* 0x100fe20000011403 */
[----:B------:R-:W-:Y:S01]  /*0480*/  ULDC UR4, c[0x0][0x154] ;  /* 0x0000550000047ab9 */ /* 0x000fe20000000800 */
[----:B------:R-:W-:-:S02]  /*0490*/  SHF.R.S32.HI R3, RZ, 0x1f, R3 ;  /* 0x0000001fff037819 */ /* 0x000fc40000011403 */
[----:B------:R-:W-:Y:S01]  /*04a0*/  SHF.R.S32.HI R12, RZ, 0x1f, R9 ;  /* 0x0000001fff0c7819 */ /* 0x000fe20000011409 */
[----:B------:R-:W1:Y:S01]  /*04b0*/  F2I.U32.TRUNC.NTZ R13, R13 ;  /* 0x0000000d000d7305 */ /* 0x000e62000020f000 */
[----:B------:R-:W-:Y:S01]  /*04c0*/  LEA.HI R11, R3, R0, RZ, 0x2 ;  /* 0x00000000030b7211 */ /* 0x000fe200078f10ff */
[----:B------:R-:W-:Y:S01]  /*04d0*/  VOTEU.ALL UP1, P0 ;  /* 0x00000000003f7886 */ /* 0x000fe20000020000 */
[----:B------:R-:W-:Y:S01]  /*04e0*/  LEA.HI R12, R12, R9, RZ, 0x2 ;  /* 0x000000090c0c7211 */ /* 0x000fe200078f10ff */
[----:B------:R-:W-:Y:S01]  /*04f0*/  VOTEU.ALL UP0, P0 ;  /* 0x00000000003f7886 */ /* 0x000fe20000000000 */
[----:B------:R-:W-:Y:S01]  /*0500*/  SHF.R.S32.HI R3, RZ, 0x1f, R2 ;  /* 0x0000001fff037819 */ /* 0x000fe20000011402 */
[----:B------:R-:W-:Y:S01]  /*0510*/  VOTEU.ALL UP2, P1 ;  /* 0x00000000003f7886 */ /* 0x000fe20000840000 */
[----:B------:R-:W-:Y:S01]  /*0520*/  LOP3.LUT R11, R11, 0xfffffffc, RZ, 0xc0, !PT ;  /* 0xfffffffc0b0b7812 */ /* 0x000fe200078ec0ff */
[----:B------:R-:W2:Y:S01]  /*0530*/  @!UP1 S2UR UR7, SR_CgaCtaId ;  /* 0x00000000000799c3 */ /* 0x000ea20000008800 */
[----:B------:R-:W-:Y:S01]  /*0540*/  LOP3.LUT R12, R12, 0x3ffffffc, RZ, 0xc0, !PT ;  /* 0x3ffffffc0c0c7812 */ /* 0x000fe200078ec0ff */
[----:B------:R-:W-:Y:S01]  /*0550*/  @!UP1 UMOV UR6, 0x400 ;  /* 0x0000040000069882 */ /* 0x000fe20000000000 */
[----:B------:R-:W-:Y:S01]  /*0560*/  LEA.HI R3, R3, R2, RZ, 0x2 ;  /* 0x0000000203037211 */ /* 0x000fe200078f10ff */
[----:B------:R-:W-:Y:S01]  /*0570*/  IMAD.IADD R11, R0, 0x1, -R11 ;  /* 0x00000001000b7824 */ /* 0x000fe200078e0a0b */
[----:B------:R-:W-:Y:S01]  /*0580*/  @!UP2 UMOV UR9, 0x400 ;  /* 0x000004000009a882 */ /* 0x000fe20000000000 */
[----:B------:R-:W-:Y:S01]  /*0590*/  IMAD.IADD R12, R9, 0x1, -R12 ;  /* 0x00000001090c7824 */ /* 0x000fe200078e0a0c */
[----:B------:R-:W-:Y:S01]  /*05a0*/  LOP3.LUT R3, R3, 0xfffffffc, RZ, 0xc0, !PT ;  /* 0xfffffffc03037812 */ /* 0x000fe200078ec0ff */
[----:B------:R-:W5:Y:S01]  /*05b0*/  @!UP2 S2UR UR10, SR_CgaCtaId ;  /* 0x00000000000aa9c3 */ /* 0x000f620000008800 */
[----:B-1----:R-:W-:Y:S01]  /*05c0*/  IMAD.MOV R13, RZ, RZ, -R13 ;  /* 0x000000ffff0d7224 */ /* 0x002fe200078e0a0d */
[----:B------:R-:W-:Y:S01]  /*05d0*/  VOTEU.ALL UP3, P1 ;  /* 0x00000000003f7886 */ /* 0x000fe20000860000 */
[----:B------:R-:W-:Y:S01]  /*05e0*/  IMAD R11, R12, 0x4, R11 ;  /* 0x000000040c0b7824 */ /* 0x000fe200078e020b */
[----:B------:R-:W-:Y:S01]  /*05f0*/  VOTEU.ALL UP4, P1 ;  /* 0x00000000003f7886 */ /* 0x000fe20000880000 */
[----:B------:R-:W-:Y:S01]  /*0600*/  IMAD.IADD R9, R2, 0x1, -R3 ;  /* 0x0000000102097824 */ /* 0x000fe200078e0a03 */
[----:B0-----:R-:W-:Y:S01]  /*0610*/  I2FP.F32.U32 R2, R6 ;  /* 0x0000000600027245 */ /* 0x001fe20000201000 */
[----:B---3--:R-:W-:Y:S01]  /*0620*/  IMAD R21, R14, R13, UR12 ;  /* 0x0000000c0e157e24 */ /* 0x008fe2000f8e020d */
[C---:B------:R-:W-:Y:S01]  /*0630*/  LEA.HI R0, R11.reuse, R11, RZ, 0x1 ;  /* 0x0000000b0b007211 */ /* 0x040fe200078f08ff */
[C---:B------:R-:W-:Y:S01]  /*0640*/  IMAD.SHL.U32 R56, R11.reuse, 0x4, RZ ;  /* 0x000000040b387824 */ /* 0x040fe200078e00ff */
[----:B------:R-:W-:Y:S01]  /*0650*/  VOTEU.ALL UP5, P1 ;  /* 0x00000000003f7886 */ /* 0x000fe200008a0000 */
[----:B------:R-:W-:Y:S01]  /*0660*/  FMUL R2, R2, UR4 ;  /* 0x0000000402027c20 */ /* 0x000fe20008400000 */
[----:B------:R-:W-:Y:S01]  /*0670*/  LOP3.LUT R0, R0, 0xfffffffe, RZ, 0xc0, !PT ;  /* 0xfffffffe00007812 */ /* 0x000fe200078ec0ff */
[----:B------:R-:W-:Y:S01]  /*0680*/  UMOV UR4, 0x20 ;  /* 0x0000002000047882 */ /* 0x000fe20000000000 */
[----:B------:R-:W-:Y:S01]  /*0690*/  LOP3.LUT R56, R11, 0xc, R56, 0x78, !PT ;  /* 0x0000000c0b387812 */ /* 0x000fe200078e7838 */
[----:B------:R-:W-:-:S04]  /*06a0*/  @!UP1 UIADD3 UR4, -UR4, 0x100000, URZ ;  /* 0x0010000004049890 */ /* 0x000fc8000fffe13f */
[----:B------:R-:W-:Y:S02]  /*06b0*/  @!UP1 USHF.L.U32 UR5, UR4, 0xb, URZ ;  /* 0x0000000b04059899 */ /* 0x000fe4000800063f */
[----:B------:R-:W-:Y:S01]  /*06c0*/  @!UP1 USHF.L.U32 UR4, UR4, 0x1, URZ ;  /* 0x0000000104049899 */ /* 0x000fe2000800063f */
[----:B----4-:R-:W-:Y:S01]  /*06d0*/  ISETP.EQ.U32.AND P2, PT, R15, 0x1, PT ;  /* 0x000000010f00780c */ /* 0x010fe20003f42070 */
[----:B------:R-:W-:Y:S01]  /*06e0*/  IMAD.IADD R0, R11, 0x1, -R0 ;  /* 0x000000010b007824 */ /* 0x000fe200078e0a00 */
[----:B------:R-:W0:Y:S01]  /*06f0*/  F2I.U32.TRUNC.NTZ R2, R2 ;  /* 0x0000000200027305 */ /* 0x000e22000020f000 */
[----:B--2---:R-:W-:Y:S01]  /*0700*/  @!UP1 ULEA UR8, UR7, UR6, 0x18 ;  /* 0x0000000607089291 */ /* 0x004fe2000f8ec03f */
[----:B------:R-:W-:Y:S01]  /*0710*/  R2UR UR43, R16 ;  /* 0x00000000102b72ca */ /* 0x000fe200000e0000 */
[----:B------:R-:W-:-:S04]  /*0720*/  @!UP2 UIADD3 UR6, -UR11, 0x100000, URZ ;  /* 0x001000000b06a890 */ /* 0x000fc8000fffe13f */
[----:B------:R-:W-:Y:S02]  /*0730*/  @!UP2 USHF.L.U32 UR7, UR6, 0xb, URZ ;  /* 0x0000000b0607a899 */ /* 0x000fe4000800063f */
[----:B------:R-:W-:Y:S01]  /*0740*/  @!UP2 USHF.L.U32 UR6, UR6, 0x1, URZ ;  /* 0x000000010606a899 */ /* 0x000fe2000800063f */
[----:B------:R-:W-:Y:S01]  /*0750*/  ISETP.NE.AND P3, PT, R0, R21, PT ;  /* 0x000000150000720c */ /* 0x000fe20003f65270 */
[----:B------:R-:W-:Y:S01]  /*0760*/  VOTEU.ALL UP1, P0 ;  /* 0x00000000003f7886 */ /* 0x000fe20000020000 */
[----:B-----5:R-:W-:Y:S01]  /*0770*/  @!UP2 ULEA UR9, UR10, UR9, 0x18 ;  /* 0x000000090a09a291 */ /* 0x020fe2000f8ec03f */
[----:B------:R-:W-:Y:S01]  /*0780*/  LOP3.LUT P0, RZ, R5, 0x7, RZ, 0xc0, !PT ;  /* 0x0000000705ff7812 */ /* 0x000fe2000780c0ff */
[----:B------:R-:W-:Y:S01]  /*0790*/  VOTEU.ALL UP2, P1 ;  /* 0x00000000003f7886 */ /* 0x000fe20000840000 */
[----:B------:R-:W-:Y:S02]  /*07a0*/  ISETP.NE.AND P1, PT, R9, 0x3, PT ;  /* 0x000000030900780c */ /* 0x000fe40003f25270 */
[----:B------:R-:W-:-:S02]  /*07b0*/  ISETP.LT.U32.AND P0, PT, R56, 0x2, !P0 ;  /* 0x000000023800780c */ /* 0x000fc40004701070 */
[----:B------:R-:W-:Y:S01]  /*07c0*/  ISETP.EQ.OR P1, PT, R9, RZ, !P1 ;  /* 0x000000ff0900720c */ /* 0x000fe20004f22670 */
[----:B------:R-:W1:Y:S02]  /*07d0*/  FENCE.VIEW.ASYNC.S ;  /* 0x00000000000073c6 */ /* 0x000e640000000000 */
[----:B-1----:R1:W2:Y:S01]  /*07e0*/  @!UP0 SYNCS.EXCH.64 URZ, [UR8+0x60], UR4 ;  /* 0x00006004083f85b2 */ /* 0x0022a20008000100 */
[----:B0-----:R-:W-:Y:S01]  /*07f0*/  IMAD.MOV R20, RZ, RZ, -R2 ;  /* 0x000000ffff147224 */ /* 0x001fe200078e0a02 */
[----:B------:R-:W-:-:S03]  /*0800*/  @P3 LEA.HI R0, R56, R56, RZ, 0x1 ;  /* 0x0000003838003211 */ /* 0x000fc600078f08ff */
[----:B------:R-:W-:Y:S01]  /*0810*/  IMAD R3, R25, R20, R6 ;  /* 0x0000001419037224 */ /* 0x000fe200078e0206 */
[----:B------:R-:W-:Y:S02]  /*0820*/  ISETP.EQ.AND P1, PT, R10, RZ, P1 ;  /* 0x000000ff0a00720c */ /* 0x000fe40000f22270 */
[----:B------:R-:W-:Y:S02]  /*0830*/  @P3 SHF.R.S32.HI R0, RZ, 0x1, R0 ;  /* 0x00000001ff003819 */ /* 0x000fe40000011400 */
[----:B------:R-:W-:Y:S02]  /*0840*/  SEL R23, RZ, 0x1, !P1 ;  /* 0x00000001ff177807 */ /* 0x000fe40004800000 */
[----:B------:R-:W-:Y:S02]  /*0850*/  @P3 ISETP.NE.AND P5, PT, R0, R3, PT ;  /* 0x000000030000320c */ /* 0x000fe40003fa5270 */
[----:B------:R-:W-:Y:S01]  /*0860*/  SEL R0, RZ, 0x1, !P0 ;  /* 0x00000001ff007807 */ /* 0x000fe20004000000 */
[----:B------:R1:W0:Y:S01]  /*0870*/  @!UP1 SYNCS.EXCH.64 URZ, [UR8+0x68], UR4 ;  /* 0x00006804083f95b2 */ /* 0x0002220008000100 */
[----:B------:R-:W-:Y:S01]  /*0880*/  NOP ;  /* 0x0000000000007918 */ /* 0x000fe20000000000 */
[----:B------:R-:W-:-:S02]  /*0890*/  @P3 SEL R57, RZ, 0x1, P5 ;  /* 0x00000001ff393807 */ /* 0x000fc40002800000 */
[----:B------:R-:W-:Y:S02]  /*08a0*/  SEL R23, R23, 0x2, P6 ;  /* 0x0000000217177807 */ /* 0x000fe40003000000 */
[----:B------:R-:W-:Y:S01]  /*08b0*/  LOP3.LUT R57, R57, R0, RZ, 0xc0, !PT ;  /* 0x0000000039397212 */ /* 0x000fe200078ec0ff */
[----:B------:R1:W3:Y:S01]  /*08c0*/  @!UP2 SYNCS.EXCH.64 URZ, [UR9+0x40], UR6 ;  /* 0x00004006093fa5b2 */ /* 0x0002e20008000100 */
[----:B------:R1:W4:Y:S01]  /*08d0*/  @!UP3 SYNCS.EXCH.64 URZ, [UR9+0x48], UR6 ;  /* 0x00004806093fb5b2 */ /* 0x0003220008000100 */
[----:B------:R1:W0:Y:S01]  /*08e0*/  @!UP4 SYNCS.EXCH.64 URZ, [UR9+0x50], UR6 ;  /* 0x00005006093fc5b2 */ /* 0x0002220008000100 */
[----:B------:R1:W0:Y:S01]  /*08f0*/  @!UP5 SYNCS.EXCH.64 URZ, [UR9+0x58], UR6 ;  /* 0x00005806093fd5b2 */ /* 0x0002220008000100 */
[----:B------:R-:W-:Y:S01]  /*0900*/  NOP ;  /* 0x0000000000007918 */ /* 0x000fe20000000000 */
[----:B-12---:R-:W-:Y:S05]  /*0910*/  @!P2 BRA `(.L_x_3) ;  /* 0x000000000008a947 */ /* 0x006fea0003800000 */
[----:B0--34-:R-:W-:Y:S01]  /*0920*/  UCGABAR_ARV ;  /* 0x00000000000079c7 */ /* 0x019fe20008000000 */
[----:B------:R-:W-:Y:S05]  /*0930*/  BRA `(.L_x_4) ;  /* 0x0000000000047947 */ /* 0x000fea0003800000 */
.L_x_3:
[----:B0--34-:R-:W-:Y:S01]  /*0940*/  NOP ;  /* 0x0000000000007918 */ /* 0x019fe20000000000 */
.L_x_4:
[----:B------:R-:W-:Y:S01]  /*0950*/  ULDC.64 UR4, c[0x0][0x598] ;  /* 0x0001660000047ab9 */ /* 0x000fe20000000a00 */
[----:B------:R-:W-:Y:S01]  /*0960*/  ULDC.64 UR48, c[0x0][0x208] ;  /* 0x0000820000307ab9 */ /* 0x000fe20000000a00 */
[----:B------:R-:W-:-:S04]  /*0970*/  ISETP.NE.U32.AND P0, PT, RZ, UR4, PT ;  /* 0x00000004ff007c0c */ /* 0x000fc8000bf05070 */
[----:B------:R-:W-:-:S13]  /*0980*/  ISETP.NE.AND.EX P0, PT, RZ, UR5, PT, P0 ;  /* 0x00000005ff007c0c */ /* 0x000fda000bf05300 */
[----:B------:R-:W-:Y:S05]  /*0990*/  @!P0 BRA `(.L_x_5) ;  /* 0x00000000001c8947 */ /* 0x000fea0003800000 */
[----:B------:R-:W0:Y:S02]  /*09a0*/  LDC.64 R2, c[0x0][0x598] ;  /* 0x00016600ff027b82 */ /* 0x000e240000000a00 */
[----:B0-----:R-:W2:Y:S02]  /*09b0*/  LDG.E.64 R2, desc[UR48][R2.64] ;  /* 0x0000003002027981 */ /* 0x001ea4000c1e1b00 */
[----:B--2---:R-:W-:-:S04]  /*09c0*/  ISETP.NE.U32.AND P0, PT, R2, RZ, PT ;  /* 0x000000ff0200720c */ /* 0x004fc80003f05070 */
[----:B------:R-:W-:-:S13]  /*09d0*/  ISETP.NE.AND.EX P0, PT, R3, RZ, PT, P0 ;  /* 0x000000ff0300720c */ /* 0x000fda0003f05300 */
[----:B------:R-:W-:Y:S05]  /*09e0*/  @!P0 BRA `(.L_x_5) ;  /* 0x0000000000088947 */ /* 0x000fea0003800000 */
[----:B------:R0:W5:Y:S01]  /*09f0*/  LD.E R58, desc[UR48][R2.64] ;  /* 0x00000030023a7980 */ /* 0x000162000c101900 */
[----:B------:R-:W-:Y:S05]  /*0a00*/  BRA `(.L_x_6) ;  /* 0x0000000000247947 */ /* 0x000fea0003800000 */
.L_x_5:
[----:B------:R-:W-:Y:S02]  /*0a10*/  ULDC.64 UR4, c[0x0][0x588] ;  /* 0x0001620000047ab9 */ /* 0x000fe40000000a00 */
[----:B------:R-:W-:-:S04]  /*0a20*/  ISETP.NE.U32.AND P0, PT, RZ, UR4, PT ;  /* 0x00000004ff007c0c */ /* 0x000fc8000bf05070 */
[----:B------:R-:W-:-:S13]  /*0a30*/  ISETP.NE.AND.EX P0, PT, RZ, UR5, PT, P0 ;  /* 0x00000005ff007c0c */ /* 0x000fda000bf05300 */
[----:B------:R-:W-:Y:S05]  /*0a40*/  @!P0 BRA `(.L_x_7) ;  /* 0x00000000000c8947 */ /* 0x000fea0003800000 */
[----:B------:R-:W0:Y:S02]  /*0a50*/  LDC.64 R58, c[0x0][0x588] ;  /* 0x00016200ff3a7b82 */ /* 0x000e240000000a00 */
[----:B0-----:R1:W5:Y:S01]  /*0a60*/  LDG.E R58, desc[UR48][R58.64] ;  /* 0x000000303a3a7981 */ /* 0x001362000c1e1900 */
[----:B------:R-:W-:Y:S05]  /*0a70*/  BRA `(.L_x_6) ;  /* 0x0000000000087947 */ /* 0x000fea0003800000 */
.L_x_7:
[----:B------:R-:W-:Y:S02]  /*0a80*/  ULDC UR4, c[0x0][0x580] ;  /* 0x0001600000047ab9 */ /* 0x000fe40000000800 */
[----:B------:R-:W-:-:S07]  /*0a90*/  IMAD.U32 R58, RZ, RZ, UR4 ;  /* 0x00000004ff3a7e24 */ /* 0x000fce000f8e00ff */
.L_x_6:
[----:B------:R-:W-:Y:S02]  /*0aa0*/  ULDC.64 UR4, c[0x0][0x5a0] ;  /* 0x0001680000047ab9 */ /* 0x000fe40000000a00 */
[----:B------:R-:W-:-:S04]  /*0ab0*/  ISETP.NE.U32.AND P0, PT, RZ, UR4, PT ;  /* 0x00000004ff007c0c */ /* 0x000fc8000bf05070 */
[----:B------:R-:W-:-:S13]  /*0ac0*/  ISETP.NE.AND.EX P0, PT, RZ, UR5, PT, P0 ;  /* 0x00000005ff007c0c */ /* 0x000fda000bf05300 */
[----:B------:R-:W-:Y:S05]  /*0ad0*/  @!P0 BRA `(.L_x_8) ;  /* 0x00000000001c8947 */ /* 0x000fea0003800000 */
[----:B0-----:R-:W0:Y:S02]  /*0ae0*/  LDC.64 R2, c[0x0][0x5a0] ;  /* 0x00016800ff027b82 */ /* 0x001e240000000a00 */
[----:B0-----:R-:W2:Y:S02]  /*0af0*/  LDG.E.64 R2, desc[UR48][R2.64] ;  /* 0x0000003002027981 */ /* 0x001ea4000c1e1b00 */
[----:B--2---:R-:W-:-:S04]  /*0b00*/  ISETP.NE.U32.AND P0, PT, R2, RZ, PT ;  /* 0x000000ff0200720c */ /* 0x004fc80003f05070 */
[----:B------:R-:W-:-:S13]  /*0b10*/  ISETP.NE.AND.EX P0, PT, R3, RZ, PT, P0 ;  /* 0x000000ff0300720c */ /* 0x000fda0003f05300 */
[----:B------:R-:W-:Y:S05]  /*0b20*/  @!P0 BRA `(.L_x_8) ;  /* 0x0000000000088947 */ /* 0x000fea0003800000 */
[----:B-1----:R0:W5:Y:S01]  /*0b30*/  LD.E R59, desc[UR48][R2.64] ;  /* 0x00000030023b7980 */ /* 0x002162000c101900 */
[----:B------:R-:W-:Y:S05]  /*0b40*/  BRA `(.L_x_9) ;  /* 0x0000000000247947 */ /* 0x000fea0003800000 */
.L_x_8:
[----:B------:R-:W-:Y:S02]  /*0b50*/  ULDC.64 UR4, c[0x0][0x590] ;  /* 0x0001640000047ab9 */ /* 0x000fe40000000a00 */
[----:B------:R-:W-:-:S04]  /*0b60*/  ISETP.NE.U32.AND P0, PT, RZ, UR4, PT ;  /* 0x00000004ff007c0c */ /* 0x000fc8000bf05070 */
[----:B------:R-:W-:-:S13]  /*0b70*/  ISETP.NE.AND.EX P0, PT, RZ, UR5, PT, P0 ;  /* 0x00000005ff007c0c */ /* 0x000fda000bf05300 */
[----:B------:R-:W-:Y:S05]  /*0b80*/  @!P0 BRA `(.L_x_10) ;  /* 0x00000000000c8947 */ /* 0x000fea0003800000 */
[----:B0-----:R-:W1:Y:S02]  /*0b90*/  LDC.64 R2, c[0x0][0x590] ;  /* 0x00016400ff027b82 */ /* 0x001e640000000a00 */
[----:B-1----:R1:W5:Y:S01]  /*0ba0*/  LDG.E R59, desc[UR48][R2.64] ;  /* 0x00000030023b7981 */ /* 0x002362000c1e1900 */
[----:B------:R-:W-:Y:S05]  /*0bb0*/  BRA `(.L_x_9) ;  /* 0x0000000000087947 */ /* 0x000fea0003800000 */
.L_x_10:
[----:B------:R-:W-:Y:S02]  /*0bc0*/  ULDC UR4, c[0x0][0x584] ;  /* 0x0001610000047ab9 */ /* 0x000fe40000000800 */
[----:B-1----:R-:W-:-:S07]  /*0bd0*/  IMAD.U32 R59, RZ, RZ, UR4 ;  /* 0x00000004ff3b7e24 */ /* 0x002fce000f8e00ff */
.L_x_9:
[----:B01----:R-:W0:Y:S01]  /*0be0*/  LDC R2, c[0x0][0x65c] ;  /* 0x00019700ff027b82 */ /* 0x003e220000000800 */
[----:B------:R-:W-:Y:S01]  /*0bf0*/  ULDC UR6, c[0x0][0x28c] ;  /* 0x0000a30000067ab9 */ /* 0x000fe20000000800 */
[----:B------:R-:W-:Y:S01]  /*0c00*/  ISETP.NE.AND P0, PT, R10, 0x2, PT ;  /* 0x000000020a00780c */ /* 0x000fe20003f05270 */
[----:B------:R-:W-:Y:S01]  /*0c10*/  UIADD3 UR6, UR6, 0x7f, URZ ;  /* 0x0000007f06067890 */ /* 0x000fe2000fffe03f */
[----:B------:R-:W-:Y:S01]  /*0c20*/  IMAD.U32 R10, RZ, RZ, UR12 ;  /* 0x0000000cff0a7e24 */ /* 0x000fe2000f8e00ff */
[----:B------:R-:W-:Y:S01]  /*0c30*/  UMOV UR36, URZ ;  /* 0x0000003f00247c82 */ /* 0x000fe20008000000 */
[----:B------:R-:W-:Y:S01]  /*0c40*/  UMOV UR38, URZ ;  /* 0x0000003f00267c82 */ /* 0x000fe20008000000 */
[----:B------:R-:W-:Y:S01]  /*0c50*/  USHF.R.S32.HI UR7, URZ, 0x1f, UR6 ;  /* 0x0000001f3f077899 */ /* 0x000fe20008011406 */
[----:B------:R-:W-:-:S03]  /*0c60*/  ULDC.64 UR8, c[0x0][0x650] ;  /* 0x0001940000087ab9 */ /* 0x000fc60000000a00 */
[----:B------:R-:W-:-:S04]  /*0c70*/  ULEA.HI UR7, UR7, UR6, URZ, 0x7 ;  /* 0x0000000607077291 */ /* 0x000fc8000f8f383f */
[----:B------:R-:W-:Y:S01]  /*0c80*/  USHF.R.S32.HI UR37, URZ, 0x7, UR7 ;  /* 0x000000073f257899 */ /* 0x000fe20008011407 */
[----:B0-----:R-:W-:-:S13]  /*0c90*/  ISETP.NE.AND P1, PT, R2, 0x1, PT ;  /* 0x000000010200780c */ /* 0x001fda0003f25270 */
[----:B------:R-:W0:Y:S01]  /*0ca0*/  @P1 LDC R17, c[0x0][0x10] ;  /* 0x00000400ff111b82 */ /* 0x000e220000000800 */
[----:B------:R-:W-:Y:S02]  /*0cb0*/  @P1 IMAD.MOV.U32 R7, RZ, RZ, RZ ;  /* 0x000000ffff071224 */ /* 0x000fe400078e00ff */
[----:B------:R-:W-:-:S05]  /*0cc0*/  @P1 IMAD.MOV.U32 R11, RZ, RZ, RZ ;  /* 0x000000ffff0b1224 */ /* 0x000fca00078e00ff */
[----:B------:R-:W1:Y:S01]  /*0cd0*/  @!P1 LDC R3, c[0x0][0xc] ;  /* 0x00000300ff039b82 */ /* 0x000e620000000800 */
[----:B------:R-:W-:Y:S01]  /*0ce0*/  ULDC UR4, c[0x0][0xc] ;  /* 0x0000030000047ab9 */ /* 0x000fe20000000800 */
[----:B------:R-:W-:Y:S02]  /*0cf0*/  ULDC UR5, c[0x0][0x10] ;  /* 0x0000040000057ab9 */ /* 0x000fe40000000800 */
[----:B------:R-:W-:-:S04]  /*0d00*/  UIMAD.WIDE.U32 UR4, UR4, UR5, URZ ;  /* 0x00000005040472a5 */ /* 0x000fc8000f8e003f */
[----:B------:R-:W2:Y:S01]  /*0d10*/  LDC R0, c[0x0][0x14] ;  /* 0x00000500ff007b82 */ /* 0x000ea20000000800 */
[----:B0-----:R-:W-:-:S04]  /*0d20*/  @P1 IMAD.WIDE.U32 R16, R17, UR12, R6 ;  /* 0x0000000c11101c25 */ /* 0x001fc8000f8e0006 */
[----:B------:R-:W-:Y:S02]  /*0d30*/  @P1 IMAD.IADD R17, R17, 0x1, R11 ;  /* 0x0000000111111824 */ /* 0x000fe400078e020b */
[----:B------:R-:W-:Y:S02]  /*0d40*/  IMAD.MOV.U32 R11, RZ, RZ, RZ ;  /* 0x000000ffff0b7224 */ /* 0x000fe400078e00ff */
[----:B-1----:R-:W-:-:S04]  /*0d50*/  @!P1 IMAD.WIDE.U32 R10, R6, R3, R10 ;  /* 0x00000003060a9225 */ /* 0x002fc800078e000a */
[----:B------:R-:W-:Y:S02]  /*0d60*/  @!P1 IMAD.MOV.U32 R16, RZ, RZ, R10 ;  /* 0x000000ffff109224 */ /* 0x000fe400078e000a */
[----:B--2---:R-:W-:-:S04]  /*0d70*/  IMAD.WIDE.U32 R12, R0, UR4, RZ ;  /* 0x00000004000c7c25 */ /* 0x004fc8000f8e00ff */
[----:B------:R-:W-:Y:S01]  /*0d80*/  IMAD R3, R0, UR5, RZ ;  /* 0x0000000500037c24 */ /* 0x000fe2000f8e02ff */
[----:B------:R0:W-:Y:S01]  /*0d90*/  STL.64 [R1], R12 ;  /* 0x0000000c01007387 */ /* 0x0001e20000100a00 */
[----:B------:R-:W-:Y:S02]  /*0da0*/  @!P1 IMAD.MOV.U32 R17, RZ, RZ, R11 ;  /* 0x000000ffff119224 */ /* 0x000fe400078e000b */
[----:B------:R-:W-:Y:S01]  /*0db0*/  IMAD.IADD R0, R13, 0x1, R3 ;  /* 0x000000010d007824 */ /* 0x000fe200078e0203 */
[----:B------:R-:W-:Y:S06]  /*0dc0*/  @P0 BRA `(.L_x_11) ;  /* 0x0000000000200947 */ /* 0x000fec0003800000 */
[----:B------:R-:W-:Y:S01]  /*0dd0*/  UISETP.GE.U32.AND UP0, UPT, UR37, 0x3, UPT ;  /* 0x000000032500788c */ /* 0x000fe2000bf06070 */
[----:B------:R-:W-:Y:S01]  /*0de0*/  IADD3 R16, P0, R16, R12, RZ ;  /* 0x0000000c10107210 */ /* 0x000fe20007f1e0ff */
[----:B------:R-:W-:Y:S01]  /*0df0*/  UIMAD.WIDE.U32 UR4, UR37, -0x55555555, URZ ;  /* 0xaaaaaaab250478a5 */ /* 0x000fe2000f8e003f */
[----:B------:R-:W-:-:S03]  /*0e00*/  UMOV UR38, URZ ;  /* 0x0000003f00267c82 */ /* 0x000fc60008000000 */
[----:B------:R-:W-:Y:S01]  /*0e10*/  USHF.R.U32.HI UR4, URZ, 0x1, UR5 ;  /* 0x000000013f047899 */ /* 0x000fe20008011605 */
[----:B------:R-:W-:-:S03]  /*0e20*/  IMAD.X R17, R0, 0x1, R17, P0 ;  /* 0x0000000100117824 */ /* 0x000fc600000e0611 */
[----:B------:R-:W-:Y:S02]  /*0e30*/  UIMAD UR36, UR4, -0x3, UR37 ;  /* 0xfffffffd042478a4 */ /* 0x000fe4000f8e0225 */
[----:B------:R-:W-:-:S12]  /*0e40*/  @UP0 ULOP3.LUT UR38, UR4, 0x1, URZ, 0xc0, !UPT ;  /* 0x0000000104260892 */ /* 0x000fd8000f8ec03f */
.L_x_11:
[----:B------:R-:W-:Y:S01]  /*0e50*/  ISETP.GE.U32.AND P0, PT, R16, UR8, PT ;  /* 0x0000000810007c0c */ /* 0x000fe2000bf06070 */
[----:B------:R-:W-:Y:S01]  /*0e60*/  IMAD.MOV.U32 R22, RZ, RZ, -0x1 ;  /* 0xffffffffff167424 */ /* 0x000fe200078e00ff */
[----:B------:R-:W-:Y:S01]  /*0e70*/  PRMT R3, RZ, 0x7610, R3 ;  /* 0x00007610ff037816 */ /* 0x000fe20000000003 */
[----:B------:R-:W-:Y:S01]  /*0e80*/  IMAD.MOV.U32 R18, RZ, RZ, -0x1 ;  /* 0xffffffffff127424 */ /* 0x000fe200078e00ff */
[----:B------:R-:W-:Y:S01]  /*0e90*/  ISETP.GE.U32.AND.EX P0, PT, R17, UR9, PT, P0 ;  /* 0x0000000911007c0c */ /* 0x000fe2000bf06100 */
[----:B------:R-:W-:-:S12]  /*0ea0*/  IMAD.MOV.U32 R19, RZ, RZ, -0x1 ;  /* 0xffffffffff137424 */ /* 0x000fd800078e00ff */
[----:B------:R-:W-:Y:S05]  /*0eb0*/  @P0 BRA `(.L_x_12) ;  /* 0x0000000400280947 */ /* 0x000fea0003800000 */
[----:B------:R-:W1:Y:S01]  /*0ec0*/  LDC.64 R26, c[0x0][0x628] ;  /* 0x00018a00ff1a7b82 */ /* 0x000e620000000a00 */
[----:B------:R-:W-:Y:S02]  /*0ed0*/  IMAD.MOV.U32 R10, RZ, RZ, R16 ;  /* 0x000000ffff0a7224 */ /* 0x000fe400078e0010 */
[----:B------:R-:W-:-:S05]  /*0ee0*/  IMAD.MOV.U32 R11, RZ, RZ, R17 ;  /* 0x000000ffff0b7224 */ /* 0x000fca00078e0011 */
[----:B------:R-:W2:Y:S08]  /*0ef0*/  LDC R18, c[0x0][0x630] ;  /* 0x00018c00ff127b82 */ /* 0x000eb00000000800 */
[----:B------:R-:W3:Y:S01]  /*0f00*/  LDC.64 R28, c[0x0][0x620] ;  /* 0x00018800ff1c7b82 */ /* 0x000ee20000000a00 */
[----:B-1----:R-:W-:-:S04]  /*0f10*/  ISETP.NE.U32.AND P0, PT, R26, RZ, PT ;  /* 0x000000ff1a00720c */ /* 0x002fc80003f05070 */
[----:B------:R-:W-:-:S13]  /*0f20*/  ISETP.NE.AND.EX P0, PT, R27, RZ, PT, P0 ;  /* 0x000000ff1b00720c */ /* 0x000fda0003f05300 */
[----:B--23--:R-:W-:Y:S05]  /*0f30*/  @!P0 BRA `(.L_x_13) ;  /* 0x0000000000288947 */ /* 0x00cfea0003800000 */
[----:B------:R-:W1:Y:S02]  /*0f40*/  LDC R3, c[0x0][0x634] ;  /* 0x00018d00ff037b82 */ /* 0x000e640000000800 */
[----:B-1----:R-:W-:-:S05]  /*0f50*/  IADD3 R3, P0, R16, R3, RZ ;  /* 0x0000000310037210 */ /* 0x002fca0007f1e0ff */
[----:B------:R-:W-:-:S04]  /*0f60*/  IMAD.X R19, RZ, RZ, R17, P0 ;  /* 0x000000ffff137224 */ /* 0x000fc800000e0611 */
[----:B------:R-:W-:-:S04]  /*0f70*/  IMAD.WIDE.U32 R10, R19, R26, RZ ;  /* 0x0000001a130a7225 */ /* 0x000fc800078e00ff */
[----:B0-----:R-:W-:-:S04]  /*0f80*/  IMAD.WIDE.U32 R12, P0, R3, R27, R10 ;  /* 0x0000001b030c7225 */ /* 0x001fc8000780000a */
[----:B------:R-:W-:-:S04]  /*0f90*/  IMAD.WIDE.U32 R10, R3, R26, RZ ;  /* 0x0000001a030a7225 */ /* 0x000fc800078e00ff */
[----:B------:R-:W-:Y:S01]  /*0fa0*/  IMAD.X R15, RZ, RZ, RZ, P0 ;  /* 0x000000ffff0f7224 */ /* 0x000fe200000e06ff */
[----:B------:R-:W-:Y:S01]  /*0fb0*/  IADD3 RZ, P0, R11, R12, RZ ;  /* 0x0000000c0bff7210 */ /* 0x000fe20007f1e0ff */
[----:B------:R-:W-:-:S04]  /*0fc0*/  IMAD.MOV.U32 R14, RZ, RZ, R13 ;  /* 0x000000ffff0e7224 */ /* 0x000fc800078e000d */
[----:B------:R-:W-:-:S08]  /*0fd0*/  IMAD.WIDE.U32.X R10, R19, R27, R14, P0 ;  /* 0x0000001b130a7225 */ /* 0x000fd000000e040e */
.L_x_13:
[----:B------:R-:W1:Y:S01]  /*0fe0*/  LDC.64 R32, c[0x0][0x640] ;  /* 0x00019000ff207b82 */ /* 0x000e620000000a00 */
[-CC-:B------:R-:W-:Y:S02]  /*0ff0*/  SHF.R.U64 R30, R10, R18.reuse, R11.reuse ;  /* 0x000000120a1e7219 */ /* 0x180fe4000000120b */
[----:B------:R-:W-:Y:S02]  /*1000*/  SHF.R.U32.HI R3, RZ, R18, R11 ;  /* 0x00000012ff037219 */ /* 0x000fe4000001160b */
[----:B0-----:R-:W-:-:S03]  /*1010*/  IADD3 R13, P0, RZ, -R30, RZ ;  /* 0x8000001eff0d7210 */ /* 0x001fc60007f1e0ff */
[----:B------:R-:W0:Y:S02]  /*1020*/  LDC R14, c[0x0][0x618] ;  /* 0x00018600ff0e7b82 */ /* 0x000e240000000800 */
[----:B------:R-:W-:Y:S02]  /*1030*/  IMAD.X R3, RZ, RZ, ~R3, P0 ;  /* 0x000000ffff037224 */ /* 0x000fe400000e0e03 */
[----:B------:R-:W-:-:S04]  /*1040*/  IMAD.WIDE.U32 R10, R13, R28, R16 ;  /* 0x0000001c0d0a7225 */ /* 0x000fc800078e0010 */
[----:B------:R-:W2:Y:S01]  /*1050*/  LDC R15, c[0x0][0x608] ;  /* 0x00018200ff0f7b82 */ /* 0x000ea20000000800 */
[----:B------:R-:W-:Y:S02]  /*1060*/  IMAD R12, R3, R28, RZ ;  /* 0x0000001c030c7224 */ /* 0x000fe400078e02ff */
[----:B------:R-:W-:Y:S02]  /*1070*/  IMAD.MOV.U32 R28, RZ, RZ, 0x1 ;  /* 0x00000001ff1c7424 */ /* 0x000fe400078e00ff */
[----:B------:R-:W-:Y:S02]  /*1080*/  IMAD R3, R13, R29, R12 ;  /* 0x0000001d0d037224 */ /* 0x000fe400078e020c */
[----:B------:R-:W-:Y:S01]  /*1090*/  IMAD.MOV.U32 R12, RZ, RZ, -0x1 ;  /* 0xffffffffff0c7424 */ /* 0x000fe200078e00ff */
[----:B------:R-:W3:Y:S01]  /*10a0*/  LDC R31, c[0x0][0x658] ;  /* 0x00019600ff1f7b82 */ /* 0x000ee20000000800 */
[----:B------:R-:W-:Y:S01]  /*10b0*/  IMAD.IADD R3, R11, 0x1, R3 ;  /* 0x000000010b037824 */ /* 0x000fe200078e0203 */
[----:B-1----:R-:W-:-:S04]  /*10c0*/  ISETP.NE.U32.AND P0, PT, R32, RZ, PT ;  /* 0x000000ff2000720c */ /* 0x002fc80003f05070 */
[----:B------:R-:W-:Y:S02]  /*10d0*/  ISETP.NE.AND.EX P0, PT, R33, RZ, PT, P0 ;  /* 0x000000ff2100720c */ /* 0x000fe40003f05300 */
[----:B------:R-:W1:Y:S01]  /*10e0*/  LDC R24, c[0x0][0x600] ;  /* 0x00018000ff187b82 */ /* 0x000e620000000800 */
[-CC-:B0-----:R-:W-:Y:S02]  /*10f0*/  SHF.R.U64 R27, R10, R14.reuse, R3.reuse ;  /* 0x0000000e0a1b7219 */ /* 0x181fe40000001203 */
[----:B------:R-:W-:-:S05]  /*1100*/  SHF.R.U32.HI R10, RZ, R14, R3 ;  /* 0x0000000eff0a7219 */ /* 0x000fca0000011603 */
[----:B------:R-:W0:Y:S01]  /*1110*/  LDC R22, c[0x0][0x648] ;  /* 0x00019200ff167b82 */ /* 0x000e220000000800 */
[-CC-:B--2---:R-:W-:Y:S02]  /*1120*/  SHF.R.U64 R35, R27, R15.reuse, R10.reuse ;  /* 0x0000000f1b237219 */ /* 0x184fe4000000120a */
[----:B------:R-:W-:-:S05]  /*1130*/  SHF.R.U32.HI R10, RZ, R15, R10 ;  /* 0x0000000fff0a7219 */ /* 0x000fca000001160a */
[----:B------:R-:W2:Y:S01]  /*1140*/  LDC R26, c[0x0][0x638] ;  /* 0x00018e00ff1a7b82 */ /* 0x000ea20000000800 */
[-CC-:B---3--:R-:W-:Y:S02]  /*1150*/  SHF.R.U64 R34, R35, R31.reuse, R10.reuse ;  /* 0x0000001f23227219 */ /* 0x188fe4000000120a */
[-C--:B------:R-:W-:Y:S02]  /*1160*/  SHF.L.U32 R3, R12, R31.reuse, RZ ;  /* 0x0000001f0c037219 */ /* 0x080fe400000006ff */
[----:B------:R-:W-:Y:S01]  /*1170*/  SHF.R.U32.HI R11, RZ, R31, R10 ;  /* 0x0000001fff0b7219 */ /* 0x000fe2000001160a */
[----:B------:R-:W-:Y:S01]  /*1180*/  IMAD.MOV.U32 R10, RZ, RZ, R34 ;  /* 0x000000ffff0a7224 */ /* 0x000fe200078e0022 */
[----:B------:R-:W-:Y:S01]  /*1190*/  LOP3.LUT R18, RZ, R3, RZ, 0x33, !PT ;  /* 0x00000003ff127212 */ /* 0x000fe200078e33ff */
[----:B------:R-:W3:Y:S01]  /*11a0*/  LDC R29, c[0x0][0x610] ;  /* 0x00018400ff1d7b82 */ /* 0x000ee20000000800 */
[----:B------:R-:W-:Y:S05]  /*11b0*/  @!P0 BRA `(.L_x_14) ;  /* 0x0000000000288947 */ /* 0x000fea0003800000 */
[----:B------:R-:W4:Y:S02]  /*11c0*/  LDC R3, c[0x0][0x64c] ;  /* 0x00019300ff037b82 */ /* 0x000f240000000800 */
[----:B----4-:R-:W-:-:S05]  /*11d0*/  IADD3 R3, P0, R34, R3, RZ ;  /* 0x0000000322037210 */ /* 0x010fca0007f1e0ff */
[----:B------:R-:W-:-:S04]  /*11e0*/  IMAD.X R19, RZ, RZ, R11, P0 ;  /* 0x000000ffff137224 */ /* 0x000fc800000e060b */
[----:B------:R-:W-:-:S04]  /*11f0*/  IMAD.WIDE.U32 R10, R19, R32, RZ ;  /* 0x00000020130a7225 */ /* 0x000fc800078e00ff */
[----:B------:R-:W-:-:S04]  /*1200*/  IMAD.WIDE.U32 R12, P0, R3, R33, R10 ;  /* 0x00000021030c7225 */ /* 0x000fc8000780000a */
[----:B------:R-:W-:-:S04]  /*1210*/  IMAD.WIDE.U32 R10, R3, R32, RZ ;  /* 0x00000020030a7225 */ /* 0x000fc800078e00ff */
[----:B------:R-:W-:Y:S01]  /*1220*/  IMAD.X R15, RZ, RZ, RZ, P0 ;  /* 0x000000ffff0f7224 */ /* 0x000fe200000e06ff */
[----:B------:R-:W-:Y:S01]  /*1230*/  IADD3 RZ, P0, R11, R12, RZ ;  /* 0x0000000c0bff7210 */ /* 0x000fe20007f1e0ff */
[----:B------:R-:W-:-:S04]  /*1240*/  IMAD.MOV.U32 R14, RZ, RZ, R13 ;  /* 0x000000ffff0e7224 */ /* 0x000fc800078e000d */
[----:B------:R-:W-:-:S08]  /*1250*/  IMAD.WIDE.U32.X R10, R19, R33, R14, P0 ;  /* 0x00000021130a7225 */ /* 0x000fd000000e040e */
.L_x_14:
[----:B0-----:R-:W-:Y:S01]  /*1260*/  SHF.R.U64 R7, R10, R22, R11 ;  /* 0x000000160a077219 */ /* 0x001fe2000000120b */
[----:B-1----:R-:W-:Y:S01]  /*1270*/  VIADD R10, R24, 0xffffffff ;  /* 0xffffffff180a7836 */ /* 0x002fe20000000000 */
[----:B------:R-:W-:Y:S01]  /*1280*/  SHF.L.U32 R3, R28, R31, RZ ;  /* 0x0000001f1c037219 */ /* 0x000fe200000006ff */
[----:B------:R-:W-:Y:S01]  /*1290*/  @P1 IMAD R21, R25, R20, R6 ;  /* 0x0000001419151224 */ /* 0x000fe200078e0206 */
[----:B------:R-:W-:Y:S01]  /*12a0*/  LOP3.LUT R18, R35, R18, RZ, 0xc0, !PT ;  /* 0x0000001223127212 */ /* 0x000fe200078ec0ff */
[----:B------:R-:W-:Y:S02]  /*12b0*/  IMAD.MOV R11, RZ, RZ, -R7 ;  /* 0x000000ffff0b7224 */ /* 0x000fe400078e0a07 */
[----:B------:R-:W-:Y:S02]  /*12c0*/  IMAD.MOV.U32 R6, RZ, RZ, 0x1 ;  /* 0x00000001ff067424 */ /* 0x000fe400078e00ff */
[----:B------:R-:W-:Y:S01]  /*12d0*/  IMAD R18, R3, R7, R18 ;  /* 0x0000000703127224 */ /* 0x000fe200078e0212 */
[----:B------:R-:W-:Y:S01]  /*12e0*/  LOP3.LUT R7, R27, R10, RZ, 0xc0, !PT ;  /* 0x0000000a1b077212 */ /* 0x000fe200078ec0ff */
[----:B--2---:R-:W-:-:S02]  /*12f0*/  IMAD R3, R11, R26, R34 ;  /* 0x0000001a0b037224 */ /* 0x004fc400078e0222 */
[----:B---3--:R-:W-:Y:S02]  /*1300*/  IMAD R22, R18, R29, R21 ;  /* 0x0000001d12167224 */ /* 0x008fe400078e0215 */
[----:B------:R-:W-:Y:S01]  /*1310*/  IMAD R7, R3, R24, R7 ;  /* 0x0000001803077224 */ /* 0x000fe200078e0207 */
[----:B------:R-:W-:Y:S01]  /*1320*/  PRMT R3, R6, 0x7610, R3 ;  /* 0x0000761006037816 */ /* 0x000fe20000000003 */
[----:B------:R-:W-:-:S03]  /*1330*/  IMAD.MOV.U32 R19, RZ, RZ, R30 ;  /* 0x000000ffff137224 */ /* 0x000fc600078e001e */
[----:B------:R-:W-:Y:S02]  /*1340*/  SEL R18, R7, R22, !P1 ;  /* 0x0000001607127207 */ /* 0x000fe40004800000 */
[----:B------:R-:W-:-:S07]  /*1350*/  SEL R22, R22, R7, !P1 ;  /* 0x0000000716167207 */ /* 0x000fce0004800000 */
.L_x_12:
[----:B------:R-:W-:Y:S05]  /*1360*/  @!P2 BRA `(.L_x_15) ;  /* 0x00000000000ca947 */ /* 0x000fea0003800000 */
[----:B------:R-:W-:Y:S01]  /*1370*/  UCGABAR_WAIT ;  /* 0x0000000000007dc7 */ /* 0x000fe20008000000 */
[----:B------:R-:W-:Y:S01]  /*1380*/  CCTL.IVALL ;  /* 0x00000000ff00798f */ /* 0x000fe20002000000 */
[----:B------:R-:W-:Y:S05]  /*1390*/  BRA `(.L_x_16) ;  /* 0x0000000000047947 */ /* 0x000fea0003800000 */
.L_x_15:
[----:B------:R-:W-:Y:S06]  /*13a0*/  BAR.SYNC.DEFER_BLOCKING 0x0 ;  /* 0x0000000000007b1d */ /* 0x000fec0000010000 */
.L_x_16:
[----:B------:R-:W-:Y:S05]  /*13b0*/  @!P4 BRA `(.L_x_17) ;  /* 0x000000400098c947 */ /* 0x000fea0003800000 */
[----:B------:R-:W-:-:S13]  /*13c0*/  ISETP.GT.U32.AND P0, PT, R36, 0x1, PT ;  /* 0x000000012400780c */ /* 0x000fda0003f04070 */
[----:B------:R-:W-:Y:S05]  /*13d0*/  @P0 EXIT ;  /* 0x000000000000094d */ /* 0x000fea0003800000 */
.L_x_18:
[----:B------:R-:W-:-:S08]  /*13e0*/  NOP ;  /* 0x0000000000007918 */ /* 0x000fd00000000000 */
[----:B------:R-:W1:Y:S02]  /*13f0*/  USETMAXREG.TRY_ALLOC.CTAPOOL UP0, 0xe8 ;  /* 0x000000e8000079c8 */ /* 0x000e640008000600 */
[----:B-1----:R-:W-:-:S13]  /*1400*/  PLOP3.LUT P0, PT, PT, PT, UP0, 0x80, 0x0 ;  /* 0x000000000000781c */ /* 0x002fda0003f0f008 */
[----:B------:R-:W-:Y:S05]  /*1410*/  @!P0 BRA `(.L_x_18) ;  /* 0xfffffffc00f08947 */ /* 0x000fea000383ffff */
[----:B------:R-:W-:-:S13]  /*1420*/  LOP3.LUT P0, RZ, R3, 0xff, RZ, 0xc0, !PT ;  /* 0x000000ff03ff7812 */ /* 0x000fda000780c0ff */
[----:B------:R-:W-:Y:S05]  /*1430*/  @!P0 EXIT ;  /* 0x000000000000894d */ /* 0x000fea0003800000 */
[----:B------:R-:W2:Y:S01]  /*1440*/  LDL.64 R6, [R1] ;  /* 0x0000000001067983 */ /* 0x000ea20000100a00 */
[CC--:B------:R-:W-:Y:S01]  /*1450*/  LEA.HI R3, R8.reuse, R5.reuse, RZ, 0x2 ;  /* 0x0000000508037211 */ /* 0x0c0fe200078f10ff */
[----:B------:R-:W1:Y:S01]  /*1460*/  S2UR UR4, SR_CgaCtaId ;  /* 0x00000000000479c3 */ /* 0x000e620000008800 */
[----:B------:R-:W-:Y:S01]  /*1470*/  LEA.HI R8, R8, R5, RZ, 0x5 ;  /* 0x0000000508087211 */ /* 0x000fe200078f28ff */
[----:B------:R-:W-:Y:S01]  /*1480*/  UMOV UR40, 0x400 ;  /* 0x0000040000287882 */ /* 0x000fe20000000000 */
[----:B------:R-:W-:Y:S01]  /*1490*/  LOP3.LUT R4, R3, 0xfffffffc, RZ, 0xc0, !PT ;  /* 0xfffffffc03047812 */ /* 0x000fe200078ec0ff */
[----:B------:R-:W-:Y:S01]  /*14a0*/  UISETP.LT.AND UP0, UPT, UR37, 0x1, UPT ;  /* 0x000000012500788c */ /* 0x000fe2000bf01270 */
[--C-:B------:R-:W-:Y:S01]  /*14b0*/  SHF.R.S32.HI R60, RZ, 0x2, R3.reuse ;  /* 0x00000002ff3c7819 */ /* 0x100fe20000011403 */
[----:B------:R-:W-:Y:S01]  /*14c0*/  UIADD3 UR5, UR43, -0x1, URZ ;  /* 0xffffffff2b057890 */ /* 0x000fe2000fffe03f */
[----:B------:R-:W-:Y:S01]  /*14d0*/  SHF.R.S32.HI R3, RZ, 0x1f, R3 ;  /* 0x0000001fff037819 */ /* 0x000fe20000011403 */
[----:B------:R-:W3:Y:S01]  /*14e0*/  LDC R66, c[0x0][0x658] ;  /* 0x00019600ff427b82 */ /* 0x000ee20000000800 */
[----:B------:R-:W-:Y:S01]  /*14f0*/  USEL UR42, UR37, 0x1, UP0 ;  /* 0x00000001252a7887 */ /* 0x000fe20008000000 */
[----:B------:R-:W-:Y:S01]  /*1500*/  IMAD.IADD R4, R5, 0x1, -R4 ;  /* 0x0000000105047824 */ /* 0x000fe200078e0a04 */
[----:B------:R-:W-:Y:S01]  /*1510*/  LEA.HI R3, R3, R60, RZ, 0x3 ;  /* 0x0000003c03037211 */ /* 0x000fe200078f18ff */
[----:B------:R-:W-:Y:S01]  /*1520*/  UISETP.NE.AND UP0, UPT, UR5, URZ, UPT ;  /* 0x0000003f0500728c */ /* 0x000fe2000bf05270 */
[----:B------:R-:W-:Y:S01]  /*1530*/  IMAD.MOV.U32 R5, RZ, RZ, 0x1 ;  /* 0x00000001ff057424 */ /* 0x000fe200078e00ff */
[----:B------:R-:W-:Y:S01]  /*1540*/  ULDC UR8, c[0x0][0x284] ;  /* 0x0000a10000087ab9 */ /* 0x000fe20000000800 */
[----:B------:R-:W-:Y:S01]  /*1550*/  LOP3.LUT R3, R3, 0xfffffff8, RZ, 0xc0, !PT ;  /* 0xfffffff803037812 */ /* 0x000fe200078ec0ff */
[----:B------:R-:W4:Y:S01]  /*1560*/  LDC.64 R64, c[0x0][0x5c8] ;  /* 0x00017200ff407b82 */ /* 0x000f220000000a00 */
[----:B------:R-:W-:Y:S01]  /*1570*/  USEL UR7, URZ, 0x1, UP0 ;  /* 0x000000013f077887 */ /* 0x000fe20008000000 */
[----:B------:R-:W-:Y:S01]  /*1580*/  IMAD.SHL.U32 R62, R4, 0x2, RZ ;  /* 0x00000002043e7824 */ /* 0x000fe200078e00ff */
[----:B------:R-:W-:Y:S01]  /*1590*/  LOP3.LUT R74, R23, 0x1, RZ, 0xfc, !PT ;  /* 0x00000001174a7812 */ /* 0x000fe200078efcff */
[----:B------:R-:W-:Y:S01]  /*15a0*/  IMAD.IADD R60, R60, 0x1, -R3 ;  /* 0x000000013c3c7824 */ /* 0x000fe200078e0a03 */
[----:B------:R-:W-:Y:S01]  /*15b0*/  SHF.R.S32.HI R3, RZ, 0x5, R8 ;  /* 0x00000005ff037819 */ /* 0x000fe20000011408 */
[----:B------:R-:W-:Y:S01]  /*15c0*/  USHF.L.U32 UR39, UR37, 0x1, URZ ;  /* 0x0000000125277899 */ /* 0x000fe2000800063f */
[----:B------:R-:W-:Y:S01]  /*15d0*/  IMAD.U32 R75, RZ, RZ, UR7 ;  /* 0x00000007ff4b7e24 */ /* 0x000fe2000f8e00ff */
[----:B------:R-:W0:Y:S01]  /*15e0*/  LDC R67, c[0x0][0x288] ;  /* 0x0000a200ff437b82 */ /* 0x000e220000000800 */
[--C-:B------:R-:W-:Y:S01]  /*15f0*/  SHF.R.S32.HI R61, RZ, 0x1f, R60.reuse ;  /* 0x0000001fff3d7819 */ /* 0x100fe2000001143c */
[----:B-1----:R-:W-:Y:S01]  /*1600*/  ULEA UR40, UR4, UR40, 0x18 ;  /* 0x0000002804287291 */ /* 0x002fe2000f8ec03f */
[C---:B------:R-:W-:Y:S01]  /*1610*/  IMAD R71, R3.reuse, -0x10, -R60 ;  /* 0xfffffff003477824 */ /* 0x040fe200078e0a3c */
[----:B------:R-:W-:Y:S01]  /*1620*/  USHF.L.U32 UR4, UR5, 0x3, URZ ;  /* 0x0000000305047899 */ /* 0x000fe2000800063f */
[----:B------:R-:W-:Y:S01]  /*1630*/  SHF.R.S32.HI R63, RZ, 0x1f, R62 ;  /* 0x0000001fff3f7819 */ /* 0x000fe2000001143e */
[----:B------:R-:W-:Y:S01]  /*1640*/  IMAD.WIDE R60, R3, 0x10, R60 ;  /* 0x00000010033c7825 */ /* 0x000fe200078e023c */
[----:B------:R-:W-:Y:S01]  /*1650*/  UIADD3 UR5, UR40, 0x100, URZ ;  /* 0x0000010028057890 */ /* 0x000fe2000fffe03f */
[----:B------:R-:W1:Y:S01]  /*1660*/  LDC R69, c[0x0][0x600] ;  /* 0x00018000ff457b82 */ /* 0x000e620000000800 */
[----:B------:R-:W-:Y:S01]  /*1670*/  UIADD3 UR6, UR40, 0x18100, URZ ;  /* 0x0001810028067890 */ /* 0x000fe2000fffe03f */
[----:B------:R-:W-:Y:S01]  /*1680*/  IMAD.MOV.U32 R3, RZ, RZ, -0x1 ;  /* 0xffffffffff037424 */ /* 0x000fe200078e00ff */
[----:B------:R-:W-:Y:S01]  /*1690*/  USHF.R.U32.HI UR5, URZ, 0x4, UR5 ;  /* 0x000000043f057899 */ /* 0x000fe20008011605 */
[----:B------:R-:W-:Y:S01]  /*16a0*/  VIADD R71, R71, UR8 ;  /* 0x0000000847477c36 */ /* 0x000fe20008000000 */
[----:B------:R-:W-:-:S02]  /*16b0*/  USHF.R.U32.HI UR6, URZ, 0x4, UR6 ;  /* 0x000000043f067899 */ /* 0x000fc40008011606 */
[-C--:B---3--:R-:W-:Y:S01]  /*16c0*/  SHF.L.U32 R3, R3, R66.reuse, RZ ;  /* 0x0000004203037219 */ /* 0x088fe200000006ff */
[----:B------:R-:W-:Y:S01]  /*16d0*/  UIADD3 UR41, UR40, 0x40, URZ ;  /* 0x0000004028297890 */ /* 0x000fe2000fffe03f */
[C---:B----4-:R-:W-:Y:S01]  /*16e0*/  SHF.L.U64.HI R65, R64.reuse, 0x3, R65 ;  /* 0x0000000340417819 */ /* 0x050fe20000010241 */
[----:B------:R-:W-:Y:S01]  /*16f0*/  ULOP3.LUT UR4, UR4, 0x8, URZ, 0xc0, !UPT ;  /* 0x0000000804047892 */ /* 0x000fe2000f8ec03f */
[----:B------:R-:W-:Y:S01]  /*1700*/  SHF.L.U32 R66, R5, R66, RZ ;  /* 0x0000004205427219 */ /* 0x000fe200000006ff */
[----:B------:R-:W-:Y:S01]  /*1710*/  ULOP3.LUT UR5, UR5, 0x3fff, URZ, 0xc0, !UPT ;  /* 0x00003fff05057892 */ /* 0x000fe2000f8ec03f */
[----:B------:R-:W-:Y:S01]  /*1720*/  IMAD.SHL.U32 R64, R64, 0x8, RZ ;  /* 0x0000000840407824 */ /* 0x000fe200078e00ff */
[----:B------:R-:W-:Y:S01]  /*1730*/  ULOP3.LUT UR6, UR6, 0x3fff, URZ, 0xc0, !UPT ;  /* 0x00003fff06067892 */ /* 0x000fe2000f8ec03f */
[----:B------:R-:W-:Y:S01]  /*1740*/  LOP3.LUT R70, RZ, R3, RZ, 0x33, !PT ;  /* 0x00000003ff467212 */ /* 0x000fe200078e33ff */
[----:B0-----:R-:W-:Y:S01]  /*1750*/  IMAD R67, R4, -0x2, R67 ;  /* 0xfffffffe04437824 */ /* 0x001fe200078e0243 */
[----:B------:R-:W-:-:S02]  /*1760*/  UIADD3 UR42, -UR42, UR37, URZ ;  /* 0x000000252a2a7290 */ /* 0x000fc4000fffe13f */
[----:B------:R-:W-:Y:S02]  /*1770*/  ULEA UR43, UR43, UR41, 0x3 ;  /* 0x000000292b2b7291 */ /* 0x000fe4000f8e183f */
[----:B------:R-:W-:Y:S02]  /*1780*/  ULOP3.LUT UR44, UR4, 0x8, URZ, 0x3c, !UPT ;  /* 0x00000008042c7892 */ /* 0x000fe4000f8e3c3f */
[----:B------:R-:W-:Y:S01]  /*1790*/  ULOP3.LUT UR45, UR4, 0x18, URZ, 0x3c, !UPT ;  /* 0x00000018042d7892 */ /* 0x000fe2000f8e3c3f */
[----:B-1----:R-:W-:Y:S01]  /*17a0*/  VIADD R69, R69, 0xffffffff ;  /* 0xffffffff45457836 */ /* 0x002fe20000000000 */
[----:B------:R-:W-:Y:S02]  /*17b0*/  ULOP3.LUT UR46, UR5, 0x10000, URZ, 0xfc, !UPT ;  /* 0x00010000052e7892 */ /* 0x000fe4000f8efc3f */
[----:B------:R-:W-:Y:S01]  /*17c0*/  ULOP3.LUT UR47, UR6, 0x10000, URZ, 0xfc, !UPT ;  /* 0x00010000062f7892 */ /* 0x000fe2000f8efc3f */
[----:B--2---:R-:W-:-:S11]  /*17d0*/  SHF.L.U64.HI R68, R6, 0x1, R0 ;  /* 0x0000000106447819 */ /* 0x004fd60000010200 */
.L_x_102:
[----:B------:R-:W-:-:S04]  /*17e0*/  SHF.L.U32 R0, R75, 0x1f, RZ ;  /* 0x0000001f4b007819 */ /* 0x000fc800000006ff */
[----:B------:R-:W0:Y:S02]  /*17f0*/  SYNCS.PHASECHK.TRANS64.TRYWAIT P0, [UR43+-0x8], R0 ;  /* 0xfffff800ff0075a7 */ /* 0x000e24000800016b */
[----:B01--4-:R-:W-:Y:S05]  /*1800*/  @!P0 BRA `(.L_x_19) ;  /* 0x0000004c00f08947 */ /* 0x013fea0003800000 */
.L_x_123:
[----:B------:R-:W-:Y:S02]  /*1810*/  ULDC UR4, c[0x0][0x28c] ;  /* 0x0000a30000047ab9 */ /* 0x000fe40000000800 */
[----:B------:R-:W-:-:S13]  /*1820*/  ISETP.LT.AND P0, PT, RZ, UR4, PT ;  /* 0x00000004ff007c0c */ /* 0x000fda000bf01270 */
[----:B------:R-:W-:Y:S05]  /*1830*/  @P0 BRA `(.L_x_20) ;  /* 0x0000000000400947 */ /* 0x000fea0003800000 */
[----:B0-----:R-:W-:Y:S01]  /*1840*/  MOV R0, 0x0 ;  /* 0x0000000000007802 */ /* 0x001fe20000000f00 */
[----:B------:R-:W-:Y:S01]  /*1850*/  ULDC.64 UR4, c[0x4][0x68] ;  /* 0x01001a0000047ab9 */ /* 0x000fe20000000a00 */
[----:B------:R-:W-:Y:S01]  /*1860*/  ULDC.64 UR6, c[0x4][0x8] ;  /* 0x0100020000067ab9 */ /* 0x000fe20000000a00 */
[----:B------:R-:W-:Y:S01]  /*1870*/  IMAD.U32 R4, RZ, RZ, UR4 ;  /* 0x00000004ff047e24 */ /* 0x000fe2000f8e00ff */
[----:B------:R0:W1:Y:S01]  /*1880*/  LDC.64 R14, c[0x4][R0] ;  /* 0x01000000000e7b82 */ /* 0x0000620000000a00 */
[----:B------:R-:W-:Y:S01]  /*1890*/  IMAD.U32 R5, RZ, RZ, UR5 ;  /* 0x00000005ff057e24 */ /* 0x000fe2000f8e00ff */
[----:B------:R-:W-:Y:S01]  /*18a0*/  ULDC.64 UR4, c[0x4][0x70] ;  /* 0x01001c0000047ab9 */ /* 0x000fe20000000a00 */
[----:B------:R-:W-:Y:S02]  /*18b0*/  IMAD.U32 R10, RZ, RZ, UR6 ;  /* 0x00000006ff0a7e24 */ /* 0x000fe4000f8e00ff */
[----:B------:R-:W-:Y:S02]  /*18c0*/  IMAD.U32 R6, RZ, RZ, UR4 ;  /* 0x00000004ff067e24 */ /* 0x000fe4000f8e00ff */
[----:B------:R-:W-:-:S02]  /*18d0*/  IMAD.U32 R7, RZ, RZ, UR5 ;  /* 0x00000005ff077e24 */ /* 0x000fc4000f8e00ff */
[----:B------:R-:W-:Y:S02]  /*18e0*/  IMAD.U32 R11, RZ, RZ, UR7 ;  /* 0x00000007ff0b7e24 */ /* 0x000fe4000f8e00ff */
[----:B------:R-:W-:Y:S02]  /*18f0*/  IMAD.MOV.U32 R8, RZ, RZ, 0x1e1 ;  /* 0x000001e1ff087424 */ /* 0x000fe400078e00ff */
[----:B------:R-:W-:Y:S02]  /*1900*/  IMAD.MOV.U32 R12, RZ, RZ, 0x1 ;  /* 0x00000001ff0c7424 */ /* 0x000fe400078e00ff */
[----:B0-----:R-:W-:-:S07]  /*1910*/  IMAD.MOV.U32 R13, RZ, RZ, RZ ;  /* 0x000000ffff0d7224 */ /* 0x001fce00078e00ff */
[----:B------:R-:W-:-:S07]  /*1920*/  LEPC R20, `(.L_x_20) ;  /* 0x000000001014794e */ /* 0x000fce0000000000 */
[----:B-1---5:R-:W-:Y:S05]  /*1930*/  CALL.ABS.NOINC R14 ;  /* 0x000000000e007343 */ /* 0x022fea0003c00000 */
.L_x_20:
[----:B------:R-:W-:-:S13]  /*1940*/  ISETP.NE.AND P0, PT, R74, 0x3, PT ;  /* 0x000000034a00780c */ /* 0x000fda0003f05270 */
[----:B------:R-:W-:Y:S05]  /*1950*/  @!P0 BRA `(.L_x_21) ;  /* 0x0000000000048947 */ /* 0x000fea0003800000 */
[----:B------:R-:W-:Y:S01]  /*1960*/  BPT.TRAP 0x1 ;  /* 0x000000040000795c */ /* 0x000fe20000300000 */
.L_x_21:
[----:B0-----:R-:W-:Y:S02]  /*1970*/  IMAD.U32 R3, RZ, RZ, UR36 ;  /* 0x00000024ff037e24 */ /* 0x001fe4000f8e00ff */
[----:B------:R-:W-:-:S03]  /*1980*/  IMAD.U32 R0, RZ, RZ, UR38 ;  /* 0x00000026ff007e24 */ /* 0x000fc6000f8e00ff */
[----:B------:R-:W-:Y:S02]  /*1990*/  LEA R3, R3, UR40, 0x3 ;  /* 0x0000002803037c11 */ /* 0x000fe4000f8e18ff */
[----:B------:R-:W-:-:S04]  /*19a0*/  SHF.L.U32 R0, R0, 0x1f, RZ ;  /* 0x0000001f00007819 */ /* 0x000fc800000006ff */
[----:B------:R0:W1:Y:S01]  /*19b0*/  SYNCS.PHASECHK.TRANS64.TRYWAIT P1, [R3+URZ], R0 ;  /* 0x00000000030075a7 */ /* 0x000062000802017f */
[----:B------:R-:W-:Y:S05]  /*19c0*/  @!P0 BRA `(.L_x_22) ;  /* 0x0000000000048947 */ /* 0x000fea0003800000 */
[----:B------:R-:W-:Y:S01]  /*19d0*/  BPT.TRAP 0x1 ;  /* 0x000000040000795c */ /* 0x000fe20000300000 */
.L_x_22:
[----:B-1----:R-:W-:Y:S05]  /*19e0*/  @P1 BRA `(.L_x_23) ;  /* 0x0000000000081947 */ /* 0x002fea0003800000 */
[----:B------:R-:W1:Y:S02]  /*19f0*/  SYNCS.PHASECHK.TRANS64.TRYWAIT P1, [R3+URZ], R0 ;  /* 0x00000000030075a7 */ /* 0x000e64000802017f */
[----:B-1----:R-:W-:Y:S05]  /*1a00*/  @!P1 BRA `(.L_x_24) ;  /* 0x0000004c00889947 */ /* 0x002fea0003800000 */
.L_x_23:
[----:B------:R-:W-:Y:S05]  /*1a10*/  WARPSYNC.ALL ;  /* 0x0000000000007948 */ /* 0x000fea0003800000 */
[----:B------:R-:W-:Y:S01]  /*1a20*/  ULEA UR9, UR36, UR46, 0xb ;  /* 0x0000002e24097291 */ /* 0x000fe2000f8e583f */
[----:B------:R-:W-:Y:S01]  /*1a30*/  WARPGROUP.ARRIVE ;  /* 0x00000000000079c5 */ /* 0x000fe20000000000 */
[----:B------:R-:W-:Y:S01]  /*1a40*/  ULEA UR8, UR36, UR47, 0xb ;  /* 0x0000002f24087291 */ /* 0x000fe2000f8e583f */
[----:B01----:R-:W-:Y:S01]  /*1a50*/  IMAD.U32 R0, RZ, RZ, UR42 ;  /* 0x0000002aff007e24 */ /* 0x003fe2000f8e00ff */
[----:B------:R-:W-:Y:S01]  /*1a60*/  UMOV UR5, 0x40000040 ;  /* 0x4000004000057882 */ /* 0x000fe20000000000 */
[----:B------:R-:W-:-:S02]  /*1a70*/  UMOV UR7, 0x40000040 ;  /* 0x4000004000077882 */ /* 0x000fc40000000000 */
[----:B------:R-:W-:Y:S01]  /*1a80*/  UMOV UR4, UR9 ;  /* 0x0000000900047c82 */ /* 0x000fe20008000000 */
[----:B------:R-:W-:Y:S01]  /*1a90*/  ISETP.GE.AND P1, PT, R0, 0x1, PT ;  /* 0x000000010000780c */ /* 0x000fe20003f26270 */
[----:B------:R-:W-:Y:S02]  /*1aa0*/  UMOV UR6, UR8 ;  /* 0x0000000800067c82 */ /* 0x000fe40008000000 */
[----:B------:R-:W-:Y:S01]  /*1ab0*/  HGMMA.64x64x8.F32.TF32 R24, gdesc[UR4], RZ, !UPT, gsb0 ;  /* 0x04e00000041879f0 */ /* 0x000fe2000c0028ff */
[----:B------:R-:W-:Y:S02]  /*1ac0*/  UIADD3 UR4, UR9, 0x2, URZ ;  /* 0x0000000209047890 */ /* 0x000fe4000fffe03f */
[----:B------:R-:W-:Y:S01]  /*1ad0*/  UIADD3 UR6, UR8, 0x2, URZ ;  /* 0x0000000208067890 */ /* 0x000fe2000fffe03f */
[----:B------:R-:W-:Y:S01]  /*1ae0*/  UMOV UR5, 0x40000040 ;  /* 0x4000004000057882 */ /* 0x000fe20000000000 */
[----:B------:R-:W-:Y:S01]  /*1af0*/  UMOV UR7, 0x40000040 ;  /* 0x4000004000077882 */ /* 0x000fe20000000000 */
[----:B------:R-:W-:-:S02]  /*1b00*/  WARPGROUP.DEPBAR.LE gsb0, 0x0 ;  /* 0x00008000000079c5 */ /* 0x000fc40000010000 */
[----:B------:R-:W-:-:S06]  /*1b10*/  WARPGROUP.ARRIVE ;  /* 0x00000000000079c5 */ /* 0x000fcc0000000000 */
[----:B------:R-:W-:Y:S01]  /*1b20*/  HGMMA.64x64x8.F32.TF32 R24, gdesc[UR4], R24, gsb0 ;  /* 0x04e00000041879f0 */ /* 0x000fe20008002818 */
[----:B------:R-:W-:Y:S02]  /*1b30*/  UIADD3 UR4, UR9, 0x4, URZ ;  /* 0x0000000409047890 */ /* 0x000fe4000fffe03f */
[----:B------:R-:W-:Y:S01]  /*1b40*/  UIADD3 UR6, UR8, 0x4, URZ ;  /* 0x0000000408067890 */ /* 0x000fe2000fffe03f */
[----:B------:R-:W-:Y:S01]  /*1b50*/  UMOV UR5, 0x40000040 ;  /* 0x4000004000057882 */ /* 0x000fe20000000000 */
[----:B------:R-:W-:Y:S01]  /*1b60*/  UMOV UR7, 0x40000040 ;  /* 0x4000004000077882 */ /* 0x000fe20000000000 */
[----:B------:R-:W-:Y:S02]  /*1b70*/  WARPGROUP.DEPBAR.LE gsb0, 0x0 ;  /* 0x00008000000079c5 */ /* 0x000fe40000010000 */
        /* <DEDUP_REMOVED lines=92> */
[----:B------:R-:W-:Y:S03]  /*2140*/  HGMMA.64x64x8.F32.TF32 R24, gdesc[UR4], R24, gsb0 ;  /* 0x04e00000041879f0 */ /* 0x000fe60008002818 */
[----:B------:R-:W-:Y:S02]  /*2150*/  WARPGROUP.DEPBAR.LE gsb0, 0x0 ;  /* 0x00008000000079c5 */ /* 0x000fe40000010000 */
[----:B------:R-:W-:Y:S05]  /*2160*/  @!P1 BRA `(.L_x_25) ;  /* 0x0000000800649947 */ /* 0x000fea0003800000 */
[----:B------:R-:W-:Y:S01]  /*2170*/  UIADD3 UR4, UR36, 0x1, URZ ;  /* 0x0000000124047890 */ /* 0x000fe2000fffe03f */
[----:B------:R-:W-:Y:S02]  /*2180*/  IMAD.U32 R0, RZ, RZ, UR42 ;  /* 0x0000002aff007e24 */ /* 0x000fe4000f8e00ff */
[----:B------:R-:W-:Y:S01]  /*2190*/  IMAD.U32 R3, RZ, RZ, UR36 ;  /* 0x00000024ff037e24 */ /* 0x000fe2000f8e00ff */
[----:B------:R-:W-:-:S04]  /*21a0*/  UISETP.NE.AND UP0, UPT, UR4, 0x3, UPT ;  /* 0x000000030400788c */ /* 0x000fc8000bf05270 */
[----:B------:R-:W-:Y:S02]  /*21b0*/  USEL UR5, URZ, 0x1, UP0 ;  /* 0x000000013f057887 */ /* 0x000fe40008000000 */
[----:B------:R-:W-:Y:S02]  /*21c0*/  USEL UR4, UR4, URZ, UP0 ;  /* 0x0000003f04047287 */ /* 0x000fe40008000000 */
[----:B------:R-:W-:-:S06]  /*21d0*/  ULOP3.LUT UR5, UR38, UR5, URZ, 0x3c, !UPT ;  /* 0x0000000526057292 */ /* 0x000fcc000f8e3c3f */
[----:B------:R-:W-:-:S07]  /*21e0*/  IMAD.U32 R6, RZ, RZ, UR5 ;  /* 0x00000005ff067e24 */ /* 0x000fce000f8e00ff */
.L_x_32:
[----:B------:R-:W-:Y:S05]  /*21f0*/  @!P0 BRA `(.L_x_26) ;  /* 0x0000000000048947 */ /* 0x000fea0003800000 */
[----:B------:R-:W-:Y:S01]  /*2200*/  BPT.TRAP 0x1 ;  /* 0x000000040000795c */ /* 0x000fe20000300000 */
.L_x_26:
[----:B------:R-:W-:Y:S01]  /*2210*/  ULEA UR5, UR4, UR40, 0x3 ;  /* 0x0000002804057291 */ /* 0x000fe2000f8e183f */
[----:B------:R-:W-:-:S08]  /*2220*/  SHF.L.U32 R4, R6, 0x1f, RZ ;  /* 0x0000001f06047819 */ /* 0x000fd000000006ff */
[----:B------:R0:W1:Y:S01]  /*2230*/  SYNCS.PHASECHK.TRANS64.TRYWAIT P1, [UR5], R4 ;  /* 0x00000004ff0075a7 */ /* 0x0000620008020145 */
[----:B------:R-:W-:Y:S05]  /*2240*/  @!P0 BRA `(.L_x_27) ;  /* 0x0000000000048947 */ /* 0x000fea0003800000 */
[----:B------:R-:W-:Y:S01]  /*2250*/  BPT.TRAP 0x1 ;  /* 0x000000040000795c */ /* 0x000fe20000300000 */
.L_x_27:
[----:B-1----:R-:W-:Y:S05]  /*2260*/  @P1 BRA `(.L_x_28) ;  /* 0x0000000000081947 */ /* 0x002fea0003800000 */
[----:B------:R-:W1:Y:S02]  /*2270*/  SYNCS.PHASECHK.TRANS64.TRYWAIT P1, [UR5], R4 ;  /* 0x00000004ff0075a7 */ /* 0x000e640008020145 */
[----:B-1----:R-:W-:Y:S05]  /*2280*/  @!P1 BRA `(.L_x_29) ;  /* 0x00000044007c9947 */ /* 0x002fea0003800000 */
.L_x_28:
[----:B------:R-:W-:Y:S01]  /*2290*/  ULEA UR5, UR4, UR47, 0xb ;  /* 0x0000002f04057291 */ /* 0x000fe2000f8e583f */
[----:B------:R-:W-:Y:S01]  /*22a0*/  WARPGROUP.ARRIVE ;  /* 0x00000000000079c5 */ /* 0x000fe20000000000 */
[----:B------:R-:W-:Y:S01]  /*22b0*/  ULEA UR6, UR4, UR46, 0xb ;  /* 0x0000002e04067291 */ /* 0x000fe2000f8e583f */
[----:B------:R-:W-:Y:S01]  /*22c0*/  UMOV UR11, 0x40000040 ;  /* 0x40000040000b7882 */ /* 0x000fe20000000000 */
[----:B------:R-:W-:-:S03]  /*22d0*/  UMOV UR9, 0x40000040 ;  /* 0x4000004000097882 */ /* 0x000fc60000000000 */
[----:B------:R-:W-:Y:S02]  /*22e0*/  UMOV UR10, UR5 ;  /* 0x00000005000a7c82 */ /* 0x000fe40008000000 */
[----:B------:R-:W-:Y:S02]  /*22f0*/  UMOV UR8, UR6 ;  /* 0x0000000600087c82 */ /* 0x000fe40008000000 */
[----:B------:R-:W-:Y:S01]  /*2300*/  HGMMA.64x64x8.F32.TF32 R24, gdesc[UR8], R24, gsb0 ;  /* 0x04e00000081879f0 */ /* 0x000fe20008002818 */
        /* <DEDUP_REMOVED lines=107> */
[----:B------:R-:W-:Y:S01]  /*29c0*/  BPT.TRAP 0x1 ;  /* 0x000000040000795c */ /* 0x000fe20000300000 */
.L_x_30:
[----:B------:R-:W-:-:S13]  /*29d0*/  ISETP.NE.AND P1, PT, R57, RZ, PT ;  /* 0x000000ff3900720c */ /* 0x000fda0003f25270 */
[----:B01----:R-:W-:-:S05]  /*29e0*/  @P1 LEA R4, R3, UR40, 0x3 ;  /* 0x0000002803041c11 */ /* 0x003fca000f8e18ff */
[----:B------:R-:W-:-:S05]  /*29f0*/  @P1 VIADD R5, R4, 0x18 ;  /* 0x0000001804051836 */ /* 0x000fca0000000000 */
[----:B------:R-:W-:-:S04]  /*2a00*/  @P1 PRMT R5, R56, 0x654, R5 ;  /* 0x0000065438051816 */ /* 0x000fc80000000005 */
[----:B------:R0:W-:Y:S01]  /*2a10*/  @P1 SYNCS.ARRIVE.TRANS64.RED.A1T0 RZ, [R5+URZ], RZ ;  /* 0x000000ff05ff19a7 */ /* 0x0001e2000810043f */
[----:B------:R-:W-:-:S13]  /*2a20*/  ISETP.GT.U32.AND P1, PT, R23, 0x1, PT ;  /* 0x000000011700780c */ /* 0x000fda0003f24070 */
[----:B0-----:R-:W-:Y:S05]  /*2a30*/  @P1 BRA `(.L_x_31) ;  /* 0x0000000000041947 */ /* 0x001fea0003800000 */
[----:B------:R-:W-:Y:S01]  /*2a40*/  BPT.TRAP 0x1 ;  /* 0x000000040000795c */ /* 0x000fe20000300000 */
.L_x_31:
[----:B------:R-:W-:Y:S01]  /*2a50*/  UIADD3 UR4, UR4, 0x1, URZ ;  /* 0x0000000104047890 */ /* 0x000fe2000fffe03f */
[C---:B------:R-:W-:Y:S01]  /*2a60*/  ISETP.GT.AND P2, PT, R0.reuse, 0x1, PT ;  /* 0x000000010000780c */ /* 0x040fe20003f44270 */
[----:B------:R-:W-:Y:S02]  /*2a70*/  VIADD R3, R3, 0x1 ;  /* 0x0000000103037836 */ /* 0x000fe40000000000 */
[----:B------:R-:W-:Y:S01]  /*2a80*/  UISETP.NE.AND UP0, UPT, UR4, 0x3, UPT ;  /* 0x000000030400788c */ /* 0x000fe2000bf05270 */
[----:B------:R-:W-:Y:S02]  /*2a90*/  VIADD R0, R0, 0xffffffff ;  /* 0xffffffff00007836 */ /* 0x000fe40000000000 */
[C---:B------:R-:W-:Y:S01]  /*2aa0*/  ISETP.NE.AND P1, PT, R3.reuse, 0x3, PT ;  /* 0x000000030300780c */ /* 0x040fe20003f25270 */
[----:B------:R-:W-:Y:S02]  /*2ab0*/  USEL UR5, URZ, 0x1, UP0 ;  /* 0x000000013f057887 */ /* 0x000fe40008000000 */
[----:B------:R-:W-:Y:S01]  /*2ac0*/  USEL UR4, UR4, URZ, UP0 ;  /* 0x0000003f04047287 */ /* 0x000fe20008000000 */
[----:B------:R-:W-:-:S03]  /*2ad0*/  SEL R3, R3, RZ, P1 ;  /* 0x000000ff03037207 */ /* 0x000fc60000800000 */
[----:B------:R-:W-:Y:S01]  /*2ae0*/  LOP3.LUT R6, R6, UR5, RZ, 0x3c, !PT ;  /* 0x0000000506067c12 */ /* 0x000fe2000f8e3cff */
[----:B------:R-:W-:Y:S07]  /*2af0*/  @P2 BRA `(.L_x_32) ;  /* 0xfffffff400bc2947 */ /* 0x000fee000383ffff */
.L_x_25:
[----:B------:R-:W0:Y:S01]  /*2b00*/  LDC R0, c[0x0][0x28c] ;  /* 0x0000a300ff007b82 */ /* 0x000e220000000800 */
[----:B------:R-:W-:-:S04]  /*2b10*/  IMAD.U32 R3, RZ, RZ, UR44 ;  /* 0x0000002cff037e24 */ /* 0x000fc8000f8e00ff */
[----:B------:R1:W-:Y:S01]  /*2b20*/  SYNCS.ARRIVE.TRANS64.A1T0 RZ, [R3+UR41], RZ ;  /* 0x000000ff03ff79a7 */ /* 0x0003e20008100029 */
[----:B0-----:R-:W-:-:S13]  /*2b30*/  ISETP.GE.AND P1, PT, R0, 0x1, PT ;  /* 0x000000010000780c */ /* 0x001fda0003f26270 */
[----:B-1----:R-:W-:Y:S05]  /*2b40*/  @!P1 BRA `(.L_x_33) ;  /* 0x0000000000449947 */ /* 0x002fea0003800000 */
[----:B------:R-:W-:Y:S05]  /*2b50*/  @!P0 BRA `(.L_x_34) ;  /* 0x0000000000048947 */ /* 0x000fea0003800000 */
[----:B------:R-:W-:Y:S01]  /*2b60*/  BPT.TRAP 0x1 ;  /* 0x000000040000795c */ /* 0x000fe20000300000 */
.L_x_34:
[----:B------:R-:W-:-:S13]  /*2b70*/  ISETP.NE.AND P0, PT, R57, RZ, PT ;  /* 0x000000ff3900720c */ /* 0x000fda0003f05270 */
[----:B------:R-:W-:-:S05]  /*2b80*/  VOTEU.ANY UP0, P0 ;  /* 0x00000000003f7886 */ /* 0x000fca0000000100 */
[----:B------:R-:W-:-:S06]  /*2b90*/  @UP0 UIADD3 UR4, UR36, UR42, URZ ;  /* 0x0000002a24040290 */ /* 0x000fcc000fffe03f */
[----:B------:R-:W-:Y:S02]  /*2ba0*/  IMAD.U32 R4, RZ, RZ, UR4 ;  /* 0x00000004ff047e24 */ /* 0x000fe4000f8e00ff */
[----:B------:R-:W-:Y:S02]  /*2bb0*/  IMAD.U32 R3, RZ, RZ, UR4 ;  /* 0x00000004ff037e24 */ /* 0x000fe4000f8e00ff */
[----:B------:R-:W-:-:S05]  /*2bc0*/  @P0 IMAD.WIDE.U32 R4, R4, -0x55555555, RZ ;  /* 0xaaaaaaab04040825 */ /* 0x000fca00078e00ff */
[----:B------:R-:W-:-:S05]  /*2bd0*/  @P0 SHF.R.U32.HI R0, RZ, 0x1, R5 ;  /* 0x00000001ff000819 */ /* 0x000fca0000011605 */
[----:B------:R-:W-:-:S05]  /*2be0*/  @P0 IMAD R0, R0, -0x3, R3 ;  /* 0xfffffffd00000824 */ /* 0x000fca00078e0203 */
[----:B------:R-:W-:-:S05]  /*2bf0*/  @P0 LEA R0, R0, UR40, 0x3 ;  /* 0x0000002800000c11 */ /* 0x000fca000f8e18ff */
[----:B------:R-:W-:-:S05]  /*2c00*/  @P0 VIADD R3, R0, 0x18 ;  /* 0x0000001800030836 */ /* 0x000fca0000000000 */
[----:B------:R-:W-:-:S04]  /*2c10*/  @P0 PRMT R3, R56, 0x654, R3 ;  /* 0x0000065438030816 */ /* 0x000fc80000000003 */
[----:B------:R0:W-:Y:S01]  /*2c20*/  @P0 SYNCS.ARRIVE.TRANS64.RED.A1T0 RZ, [R3+URZ], RZ ;  /* 0x000000ff03ff09a7 */ /* 0x0001e2000810043f */
[----:B------:R-:W-:-:S13]  /*2c30*/  ISETP.GT.U32.AND P0, PT, R23, 0x1, PT ;  /* 0x000000011700780c */ /* 0x000fda0003f04070 */
[----:B0-----:R-:W-:Y:S05]  /*2c40*/  @P0 BRA `(.L_x_33) ;  /* 0x0000000000040947 */ /* 0x001fea0003800000 */
[----:B------:R-:W-:Y:S01]  /*2c50*/  BPT.TRAP 0x1 ;  /* 0x000000040000795c */ /* 0x000fe20000300000 */
.L_x_33:
[----:B------:R-:W-:Y:S01]  /*2c60*/  SHF.L.U32 R0, R75, 0x1f, RZ ;  /* 0x0000001f4b007819 */ /* 0x000fe200000006ff */
[----:B------:R-:W-:Y:S01]  /*2c70*/  UIADD3 UR36, UR36, UR39, URZ ;  /* 0x0000002724247290 */ /* 0x000fe2000fffe03f */
[----:B------:R-:W-:Y:S01]  /*2c80*/  SHF.R.S32.HI R9, RZ, 0x1f, R19 ;  /* 0x0000001fff097819 */ /* 0x000fe20000011413 */
[----:B------:R-:W-:Y:S01]  /*2c90*/  UISETP.GE.U32.AND UP1, UPT, UR39, 0x3, UPT ;  /* 0x000000032700788c */ /* 0x000fe2000bf26070 */
[----:B------:R-:W0:Y:S01]  /*2ca0*/  SYNCS.PHASECHK.TRANS64.TRYWAIT P0, [UR43+0x8], R0 ;  /* 0x00000800ff0075a7 */ /* 0x000e22000800016b */
[----:B------:R-:W-:-:S04]  /*2cb0*/  UISETP.GT.U32.AND UP0, UPT, UR36, 0x2, UPT ;  /* 0x000000022400788c */ /* 0x000fc8000bf04070 */
[----:B------:R-:W-:-:S04]  /*2cc0*/  UISETP.LT.U32.AND UP0, UPT, UR39, 0x3, UP0 ;  /* 0x000000032700788c */ /* 0x000fc80008701070 */
[----:B------:R-:W-:Y:S02]  /*2cd0*/  USEL UR6, URZ, 0x1, !UP0 ;  /* 0x000000013f067887 */ /* 0x000fe4000c000000 */
[----:B------:R-:W-:Y:S02]  /*2ce0*/  @UP1 UIMAD.WIDE.U32 UR4, UR36, -0x55555555, URZ ;  /* 0xaaaaaaab240418a5 */ /* 0x000fe4000f8e003f */
[----:B------:R-:W-:Y:S02]  /*2cf0*/  ULOP3.LUT UR38, UR38, UR6, URZ, 0x3c, !UPT ;  /* 0x0000000626267292 */ /* 0x000fe4000f8e3c3f */
[----:B------:R-:W-:-:S04]  /*2d00*/  @UP1 USHF.R.U32.HI UR4, URZ, 0x1, UR5 ;  /* 0x000000013f041899 */ /* 0x000fc80008011605 */
[----:B------:R-:W-:Y:S01]  /*2d10*/  @UP1 ULOP3.LUT UR38, UR38, 0x1, UR4, 0x78, !UPT ;  /* 0x0000000126261892 */ /* 0x000fe2000f8e7804 */
[----:B0-----:R-:W-:Y:S11]  /*2d20*/  @!P0 BRA `(.L_x_35) ;  /* 0x0000003800ec8947 */ /* 0x001ff60003800000 */
.L_x_124:
[----:B------:R-:W-:Y:S01]  /*2d30*/  ULDC.64 UR4, c[0x0][0x5d0] ;  /* 0x0001740000047ab9 */ /* 0x000fe20000000a00 */
[----:B------:R-:W-:Y:S01]  /*2d40*/  ULDC UR6, c[0x0][0x284] ;  /* 0x0000a10000067ab9 */ /* 0x000fe20000000800 */
[----:B0-----:R-:W-:Y:S02]  /*2d50*/  IMAD R0, R9, UR4, RZ ;  /* 0x0000000409007c24 */ /* 0x001fe4000f8e02ff */
[----:B------:R-:W-:Y:S02]  /*2d60*/  IMAD.SHL.U32 R12, R18, 0x40, RZ ;  /* 0x00000040120c7824 */ /* 0x000fe400078e00ff */
[C---:B------:R-:W-:Y:S02]  /*2d70*/  IMAD R3, R19.reuse, UR5, R0 ;  /* 0x0000000513037c24 */ /* 0x040fe4000f8e0200 */
[----:B------:R-:W-:Y:S01]  /*2d80*/  IMAD.SHL.U32 R0, R22, 0x40, RZ ;  /* 0x0000004016007824 */ /* 0x000fe200078e00ff */
[----:B------:R-:W-:Y:S01]  /*2d90*/  SHF.R.S32.HI R13, RZ, 0x1f, R12 ;  /* 0x0000001fff0d7819 */ /* 0x000fe2000001140c */
[----:B------:R-:W-:Y:S01]  /*2da0*/  IMAD.WIDE.U32 R4, R19, UR4, R62 ;  /* 0x0000000413047c25 */ /* 0x000fe2000f8e003e */
[----:B------:R-:W-:-:S02]  /*2db0*/  ULDC.64 UR4, c[0x0][0x5c8] ;  /* 0x0001720000047ab9 */ /* 0x000fc40000000a00 */
[----:B------:R-:W-:Y:S01]  /*2dc0*/  ISETP.GE.AND P0, PT, R0, UR6, PT ;  /* 0x0000000600007c0c */ /* 0x000fe2000bf06270 */
[----:B------:R-:W-:Y:S01]  /*2dd0*/  ULDC UR6, c[0x0][0x288] ;  /* 0x0000a20000067ab9 */ /* 0x000fe20000000800 */
[----:B------:R-:W-:Y:S01]  /*2de0*/  IADD3 R4, P1, R12, R4, RZ ;  /* 0x000000040c047210 */ /* 0x000fe20007f3e0ff */
[----:B------:R-:W-:Y:S01]  /*2df0*/  IMAD.WIDE R20, R22, 0x40, R60 ;  /* 0x0000004016147825 */ /* 0x000fe200078e023c */
[----:B------:R-:W-:Y:S02]  /*2e00*/  ISETP.GE.OR P0, PT, R12, UR6, P0 ;  /* 0x000000060c007c0c */ /* 0x000fe40008706670 */
[----:B------:R-:W-:Y:S01]  /*2e10*/  IADD3.X R5, R13, R5, R3, P1, !PT ;  /* 0x000000050d057210 */ /* 0x000fe20000ffe403 */
[----:B------:R-:W-:-:S04]  /*2e20*/  IMAD R7, R21, UR4, RZ ;  /* 0x0000000415077c24 */ /* 0x000fc8000f8e02ff */
[C---:B------:R-:W-:Y:S02]  /*2e30*/  IMAD R7, R20.reuse, UR5, R7 ;  /* 0x0000000514077c24 */ /* 0x040fe4000f8e0207 */
[----:B------:R-:W-:-:S04]  /*2e40*/  IMAD.WIDE.U32 R72, R20, UR4, R4 ;  /* 0x0000000414487c25 */ /* 0x000fc8000f8e0004 */
[----:B------:R-:W-:Y:S05]  /*2e50*/  @P0 BRA `(.L_x_36) ;  /* 0x0000002000540947 */ /* 0x000fea0003800000 */
[----:B-----5:R-:W-:Y:S01]  /*2e60*/  FSETP.NEU.AND P1, PT, R59, RZ, PT ;  /* 0x000000ff3b00720b */ /* 0x020fe20003f2d000 */
[----:B------:R-:W-:Y:S01]  /*2e70*/  IMAD.IADD R22, R67, 0x1, -R12 ;  /* 0x0000000143167824 */ /* 0x000fe200078e0a0c */
[----:B------:R-:W-:Y:S01]  /*2e80*/  BSSY B0, `(.L_x_36) ;  /* 0x0000212000007945 */ /* 0x000fe20003800000 */
[----:B------:R-:W-:Y:S02]  /*2e90*/  IMAD.IADD R0, R71, 0x1, -R0 ;  /* 0x0000000147007824 */ /* 0x000fe400078e0a00 */
[----:B------:R-:W-:Y:S01]  /*2ea0*/  IMAD.IADD R7, R73, 0x1, R7 ;  /* 0x0000000149077824 */ /* 0x000fe200078e0207 */
[----:B------:R-:W-:-:S04]  /*2eb0*/  ISETP.GT.AND P0, PT, R22, RZ, PT ;  /* 0x000000ff1600720c */ /* 0x000fc80003f04270 */
[----:B------:R-:W-:-:S03]  /*2ec0*/  ISETP.GT.AND P2, PT, R0, RZ, P0 ;  /* 0x000000ff0000720c */ /* 0x000fc60000744270 */
[----:B------:R-:W-:Y:S10]  /*2ed0*/  @!P1 BRA `(.L_x_37) ;  /* 0x0000001400d89947 */ /* 0x000ff40003800000 */
[----:B------:R-:W0:Y:S01]  /*2ee0*/  LDC.64 R76, c[0x0][0x5b8] ;  /* 0x00016e00ff4c7b82 */ /* 0x000e220000000a00 */
[----:B------:R-:W-:-:S07]  /*2ef0*/  ULDC.64 UR4, c[0x0][0x5c0] ;  /* 0x0001700000047ab9 */ /* 0x000fce0000000a00 */
[----:B------:R-:W1:Y:S08]  /*2f00*/  LDC.64 R78, c[0x0][0x5b0] ;  /* 0x00016c00ff4e7b82 */ /* 0x000e700000000a00 */
[----:B------:R-:W2:Y:S01]  /*2f10*/  LDC.64 R80, c[0x0][0x5a8] ;  /* 0x00016a00ff507b82 */ /* 0x000ea20000000a00 */
[-C--:B0-----:R-:W-:Y:S02]  /*2f20*/  IMAD R6, R9, R76.reuse, RZ ;  /* 0x0000004c09067224 */ /* 0x081fe400078e02ff */
[----:B------:R-:W-:-:S04]  /*2f30*/  IMAD.WIDE.U32 R4, R19, R76, R62 ;  /* 0x0000004c13047225 */ /* 0x000fc800078e003e */
[----:B------:R-:W-:Y:S01]  /*2f40*/  IMAD R73, R19, R77, R6 ;  /* 0x0000004d13497224 */ /* 0x000fe200078e0206 */
[----:B------:R-:W-:Y:S01]  /*2f50*/  IADD3 R8, P1, R12, R4, RZ ;  /* 0x000000040c087210 */ /* 0x000fe20007f3e0ff */
[----:B-1----:R-:W-:-:S03]  /*2f60*/  IMAD R3, R21, R78, RZ ;  /* 0x0000004e15037224 */ /* 0x002fc600078e02ff */
[----:B------:R-:W-:Y:S01]  /*2f70*/  IADD3.X R9, R13, R5, R73, P1, !PT ;  /* 0x000000050d097210 */ /* 0x000fe20000ffe449 */
[C---:B------:R-:W-:Y:S02]  /*2f80*/  IMAD R21, R20.reuse, R79, R3 ;  /* 0x0000004f14157224 */ /* 0x040fe400078e0203 */
[----:B------:R-:W-:-:S04]  /*2f90*/  IMAD.WIDE.U32 R4, R20, R78, R8 ;  /* 0x0000004e14047225 */ /* 0x000fc800078e0008 */
[----:B------:R-:W-:Y:S01]  /*2fa0*/  IMAD.IADD R3, R5, 0x1, R21 ;  /* 0x0000000105037824 */ /* 0x000fe200078e0215 */
[----:B--2---:R-:W-:-:S04]  /*2fb0*/  LEA R10, P1, R4, R80, 0x2 ;  /* 0x00000050040a7211 */ /* 0x004fc800078210ff */
[----:B------:R-:W-:-:S05]  /*2fc0*/  LEA.HI.X R11, R4, R81, R3, 0x2, P1 ;  /* 0x00000051040b7211 */ /* 0x000fca00008f1403 */
[----:B------:R0:W2:Y:S01]  /*2fd0*/  @P2 LDG.E.LTC128B R3, desc[UR48][R10.64] ;  /* 0x000000300a032981 */ /* 0x0000a2000c1e1920 */
[----:B------:R-:W-:Y:S01]  /*2fe0*/  IMAD.WIDE.U32 R4, R20, R78, R12 ;  /* 0x0000004e14047225 */ /* 0x000fe200078e000c */
[----:B------:R-:W-:Y:S01]  /*2ff0*/  LEA R6, P3, R72, UR4, 0x2 ;  /* 0x0000000448067c11 */ /* 0x000fe2000f8610ff */
[----:B------:R-:W-:Y:S01]  /*3000*/  BSSY B1, `(.L_x_38) ;  /* 0x0000014000017945 */ /* 0x000fe20003800000 */
[----:B------:R-:W-:Y:S02]  /*3010*/  IADD3 R14, P1, R62, R4, RZ ;  /* 0x000000043e0e7210 */ /* 0x000fe40007f3e0ff */
[----:B------:R-:W-:Y:S02]  /*3020*/  LEA.HI.X R7, R72, UR5, R7, 0x2, P3 ;  /* 0x0000000548077c11 */ /* 0x000fe400098f1407 */
[----:B------:R-:W-:Y:S01]  /*3030*/  IADD3.X R15, R63, R21, R5, P1, !PT ;  /* 0x000000153f0f7210 */ /* 0x000fe20000ffe405 */
[----:B0-----:R-:W-:Y:S01]  /*3040*/  IMAD.SHL.U32 R10, R78, 0x8, RZ ;  /* 0x000000084e0a7824 */ /* 0x001fe200078e00ff */
[----:B------:R-:W-:-:S02]  /*3050*/  ISETP.GT.AND P1, PT, R22, 0x1, PT ;  /* 0x000000011600780c */ /* 0x000fc40003f24270 */
[----:B------:R-:W-:Y:S01]  /*3060*/  SHF.L.U64.HI R11, R78, 0x3, R79 ;  /* 0x000000034e0b7819 */ /* 0x000fe2000001024f */
[----:B------:R-:W-:Y:S01]  /*3070*/  IMAD.WIDE.U32 R14, R19, R76, R14 ;  /* 0x0000004c130e7225 */ /* 0x000fe200078e000e */
[----:B------:R-:W-:-:S03]  /*3080*/  ISETP.GT.AND P3, PT, R0, RZ, P1 ;  /* 0x000000ff0000720c */ /* 0x000fc60000f64270 */
[----:B------:R-:W-:Y:S01]  /*3090*/  IMAD.WIDE.U32 R10, R20, R78, R10 ;  /* 0x0000004e140a7225 */ /* 0x000fe200078e000a */
[----:B--2---:R-:W-:-:S05]  /*30a0*/  LOP3.LUT R4, R3, 0xffffe000, RZ, 0xc0, !PT ;  /* 0xffffe00003047812 */ /* 0x004fca00078ec0ff */
[----:B------:R-:W-:Y:S01]  /*30b0*/  FMUL R5, R4, R59 ;  /* 0x0000003b04057220 */ /* 0x000fe20000400000 */
[----:B------:R-:W-:-:S03]  /*30c0*/  LEA R4, P4, R14, R80, 0x2 ;  /* 0x000000500e047211 */ /* 0x000fc600078810ff */
[----:B------:R-:W-:Y:S01]  /*30d0*/  FFMA R77, R24, R58, R5 ;  /* 0x0000003a184d7223 */ /* 0x000fe20000000005 */
[----:B------:R-:W-:-:S04]  /*30e0*/  IMAD.IADD R5, R73, 0x1, R15 ;  /* 0x0000000149057824 */ /* 0x000fc800078e020f */
[----:B------:R-:W-:Y:S02]  /*30f0*/  F2FP.TF32.F32.PACK_B R77, R77 ;  /* 0x0000004dff4d723e */ /* 0x000fe400024050ff */
[----:B------:R-:W-:-:S03]  /*3100*/  LEA.HI.X R5, R14, R81, R5, 0x2, P4 ;  /* 0x000000510e057211 */ /* 0x000fc600020f1405 */
[----:B------:R0:W-:Y:S01]  /*3110*/  @P2 STG.E desc[UR48][R6.64], R77 ;  /* 0x0000004d06002986 */ /* 0x0001e2000c101930 */
[----:B------:R-:W-:Y:S05]  /*3120*/  @!P3 BRA `(.L_x_39) ;  /* 0x000000000004b947 */ /* 0x000fea0003800000 */
[----:B------:R1:W5:Y:S02]  /*3130*/  LDG.E.LTC128B R3, desc[UR48][R4.64+0x4] ;  /* 0x0000043004037981 */ /* 0x000364000c1e1920 */
.L_x_39:
[----:B------:R-:W-:Y:S05]  /*3140*/  BSYNC B1 ;  /* 0x0000000000017941 */ /* 0x000fea0003800000 */
.L_x_38:
[----:B-----5:R-:W-:Y:S01]  /*3150*/  LOP3.LUT R14, R3, 0xffffe000, RZ, 0xc0, !PT ;  /* 0xffffe000030e7812 */ /* 0x020fe200078ec0ff */
[----:B------:R-:W-:Y:S01]  /*3160*/  IMAD.IADD R21, R21, 0x1, R11 ;  /* 0x0000000115157824 */ /* 0x000fe200078e020b */
[----:B------:R-:W-:Y:S01]  /*3170*/  IADD3 R8, P2, R8, R10, RZ ;  /* 0x0000000a08087210 */ /* 0x000fe20007f5e0ff */
[----:B------:R-:W-:Y:S01]  /*3180*/  IMAD.MOV.U32 R18, RZ, RZ, R3 ;  /* 0x000000ffff127224 */ /* 0x000fe200078e0003 */
[----:B------:R-:W-:Y:S01]  /*3190*/  ISETP.GT.AND P0, PT, R0, 0x8, P0 ;  /* 0x000000080000780c */ /* 0x000fe20000704270 */
[----:B------:R-:W-:Y:S02]  /*31a0*/  FMUL R14, R14, R59 ;  /* 0x0000003b0e0e7220 */ /* 0x000fe40000400000 */
[----:B------:R-:W-:Y:S02]  /*31b0*/  IMAD.X R9, R21, 0x1, R9, P2 ;  /* 0x0000000115097824 */ /* 0x000fe400010e0609 */
[----:B------:R-:W-:Y:S01]  /*31c0*/  FFMA R25, R25, R58, R14 ;  /* 0x0000003a19197223 */ /* 0x000fe2000000000e */
[----:B------:R-:W-:-:S04]  /*31d0*/  LEA R14, P2, R8, R80, 0x2 ;  /* 0x00000050080e7211 */ /* 0x000fc800078410ff */
[----:B------:R-:W-:Y:S02]  /*31e0*/  F2FP.TF32.F32.PACK_B R25, R25 ;  /* 0x00000019ff19723e */ /* 0x000fe400024050ff */
[----:B------:R-:W-:-:S03]  /*31f0*/  LEA.HI.X R15, R8, R81, R9, 0x2, P2 ;  /* 0x00000051080f7211 */ /* 0x000fc600010f1409 */
[----:B------:R2:W-:Y:S04]  /*3200*/  @P3 STG.E desc[UR48][R6.64+0x4], R25 ;  /* 0x0000041906003986 */ /* 0x0005e8000c101930 */
[----:B------:R-:W3:Y:S01]  /*3210*/  @P0 LDG.E.LTC128B R18, desc[UR48][R14.64] ;  /* 0x000000300e120981 */ /* 0x000ee2000c1e1920 */
[----:B------:R-:W-:Y:S01]  /*3220*/  IADD3 R12, P2, P3, R62, R10, R12 ;  /* 0x0000000a3e0c7210 */ /* 0x000fe20007b5e00c */
[----:B------:R-:W-:Y:S01]  /*3230*/  BSSY B1, `(.L_x_40) ;  /* 0x0000011000017945 */ /* 0x000fe20003800000 */
[C---:B------:R-:W-:Y:S02]  /*3240*/  SHF.L.U64.HI R9, R64.reuse, 0x2, R65 ;  /* 0x0000000240097819 */ /* 0x040fe40000010241 */
[----:B------:R-:W-:Y:S02]  /*3250*/  IADD3.X R13, R63, R21, R13, P2, P3 ;  /* 0x000000153f0d7210 */ /* 0x000fe400017e640d */
[----:B------:R-:W-:-:S02]  /*3260*/  LEA R10, P2, R64, R6, 0x2 ;  /* 0x00000006400a7211 */ /* 0x000fc400078410ff */
[----:B------:R-:W-:Y:S01]  /*3270*/  ISETP.GT.AND P1, PT, R0, 0x8, P1 ;  /* 0x000000080000780c */ /* 0x000fe20000f24270 */
[----:B------:R-:W-:-:S04]  /*3280*/  IMAD.WIDE.U32 R12, R19, R76, R12 ;  /* 0x0000004c130c7225 */ /* 0x000fc800078e000c */
[----:B------:R-:W-:Y:S01]  /*3290*/  IMAD.X R11, R9, 0x1, R7, P2 ;  /* 0x00000001090b7824 */ /* 0x000fe200010e0607 */
[----:B---3--:R-:W-:-:S05]  /*32a0*/  LOP3.LUT R8, R18, 0xffffe000, RZ, 0xc0, !PT ;  /* 0xffffe00012087812 */ /* 0x008fca00078ec0ff */
        /* <DEDUP_REMOVED lines=9> */
.L_x_41:
[----:B------:R-:W-:Y:S05]  /*3340*/  BSYNC B1 ;  /* 0x0000000000017941 */ /* 0x000fea0003800000 */
.L_x_40:
[----:B-----5:R-:W-:Y:S01]  /*3350*/  LOP3.LUT R12, R18, 0xffffe000, RZ, 0xc0, !PT ;  /* 0xffffe000120c7812 */ /* 0x020fe200078ec0ff */
[----:B------:R-:W-:Y:S01]  /*3360*/  BSSY B1, `(.L_x_42) ;  /* 0x0000009000017945 */ /* 0x000fe20003800000 */
[----:B------:R-:W-:-:S03]  /*3370*/  ISETP.GT.AND P0, PT, R22, 0x8, PT ;  /* 0x000000081600780c */ /* 0x000fc60003f04270 */
[----:B------:R-:W-:Y:S01]  /*3380*/  FMUL R12, R12, R59 ;  /* 0x0000003b0c0c7220 */ /* 0x000fe20000400000 */
[----:B------:R-:W-:-:S03]  /*3390*/  ISETP.GT.AND P2, PT, R0, RZ, P0 ;  /* 0x000000ff0000720c */ /* 0x000fc60000744270 */
[----:B------:R-:W-:-:S05]  /*33a0*/  FFMA R27, R27, R58, R12 ;  /* 0x0000003a1b1b7223 */ /* 0x000fca000000000c */
[----:B------:R-:W-:-:S05]  /*33b0*/  F2FP.TF32.F32.PACK_B R27, R27 ;  /* 0x0000001bff1b723e */ /* 0x000fca00024050ff */
[----:B------:R4:W-:Y:S01]  /*33c0*/  @P1 STG.E desc[UR48][R10.64+0x4], R27 ;  /* 0x0000041b0a001986 */ /* 0x0009e2000c101930 */
[----:B------:R-:W-:Y:S05]  /*33d0*/  @!P2 BRA `(.L_x_43) ;  /* 0x000000000004a947 */ /* 0x000fea0003800000 */
[----:B------:R0:W5:Y:S02]  /*33e0*/  LDG.E.LTC128B R18, desc[UR48][R4.64+0x20] ;  /* 0x0000203004127981 */ /* 0x000164000c1e1920 */
.L_x_43:
[----:B------:R-:W-:Y:S05]  /*33f0*/  BSYNC B1 ;  /* 0x0000000000017941 */ /* 0x000fea0003800000 */
.L_x_42:
        /* <DEDUP_REMOVED lines=10> */
.L_x_45:
[----:B------:R-:W-:Y:S05]  /*34a0*/  BSYNC B1 ;  /* 0x0000000000017941 */ /* 0x000fea0003800000 */
.L_x_44:
[----:B-----5:R-:W-:Y:S01]  /*34b0*/  LOP3.LUT R12, R18, 0xffffe000, RZ, 0xc0, !PT ;  /* 0xffffe000120c7812 */ /* 0x020fe200078ec0ff */
[----:B------:R-:W-:Y:S01]  /*34c0*/  BSSY B1, `(.L_x_46) ;  /* 0x0000008000017945 */ /* 0x000fe20003800000 */
[----:B------:R-:W-:-:S03]  /*34d0*/  ISETP.GT.AND P0, PT, R0, 0x8, P0 ;  /* 0x000000080000780c */ /* 0x000fc60000704270 */
[----:B------:R-:W-:-:S04]  /*34e0*/  FMUL R12, R12, R59 ;  /* 0x0000003b0c0c7220 */ /* 0x000fc80000400000 */
[----:B------:R-:W-:-:S05]  /*34f0*/  FFMA R29, R29, R58, R12 ;  /* 0x0000003a1d1d7223 */ /* 0x000fca000000000c */
[----:B------:R-:W-:-:S05]  /*3500*/  F2FP.TF32.F32.PACK_B R29, R29 ;  /* 0x0000001dff1d723e */ /* 0x000fca00024050ff */
[----:B------:R0:W-:Y:S01]  /*3510*/  @P3 STG.E desc[UR48][R6.64+0x24], R29 ;  /* 0x0000241d06003986 */ /* 0x0001e2000c101930 */
[----:B------:R-:W-:Y:S05]  /*3520*/  @!P0 BRA `(.L_x_47) ;  /* 0x0000000000048947 */ /* 0x000fea0003800000 */
[----:B------:R0:W5:Y:S02]  /*3530*/  LDG.E.LTC128B R18, desc[UR48][R8.64+0x20] ;  /* 0x0000203008127981 */ /* 0x000164000c1e1920 */
.L_x_47:
[----:B------:R-:W-:Y:S05]  /*3540*/  BSYNC B1 ;  /* 0x0000000000017941 */ /* 0x000fea0003800000 */
.L_x_46:
[----:B-----5:R-:W-:Y:S01]  /*3550*/  LOP3.LUT R12, R18, 0xffffe000, RZ, 0xc0, !PT ;  /* 0xffffe000120c7812 */ /* 0x020fe200078ec0ff */
[----:B------:R-:W-:Y:S01]  /*3560*/  BSSY B1, `(.L_x_48) ;  /* 0x0000008000017945 */ /* 0x000fe20003800000 */
[----:B------:R-:W-:-:S03]  /*3570*/  ISETP.GT.AND P1, PT, R0, 0x8, P1 ;  /* 0x000000080000780c */ /* 0x000fc60000f24270 */
[----:B0-----:R-:W-:-:S04]  /*3580*/  FMUL R3, R12, R59 ;  /* 0x0000003b0c037220 */ /* 0x001fc80000400000 */
[----:B------:R-:W-:-:S05]  /*3590*/  FFMA R3, R30, R58, R3 ;  /* 0x0000003a1e037223 */ /* 0x000fca0000000003 */
[----:B------:R-:W-:-:S05]  /*35a0*/  F2FP.TF32.F32.PACK_B R3, R3 ;  /* 0x00000003ff03723e */ /* 0x000fca00024050ff */
[----:B------:R0:W-:Y:S01]  /*35b0*/  @P0 STG.E desc[UR48][R10.64+0x20], R3 ;  /* 0x000020030a000986 */ /* 0x0001e2000c101930 */
[----:B------:R-:W-:Y:S05]  /*35c0*/  @!P1 BRA `(.L_x_49) ;  /* 0x0000000000049947 */ /* 0x000fea0003800000 */
[----:B------:R0:W5:Y:S02]  /*35d0*/  LDG.E.LTC128B R18, desc[UR48][R8.64+0x24] ;  /* 0x0000243008127981 */ /* 0x000164000c1e1920 */
.L_x_49:
[----:B------:R-:W-:Y:S05]  /*35e0*/  BSYNC B1 ;  /* 0x0000000000017941 */ /* 0x000fea0003800000 */
.L_x_48:
        /* <DEDUP_REMOVED lines=10> */
.L_x_51:
[----:B------:R-:W-:Y:S05]  /*3690*/  BSYNC B1 ;  /* 0x0000000000017941 */ /* 0x000fea0003800000 */
.L_x_50:
[----:B-----5:R-:W-:Y:S01]  /*36a0*/  LOP3.LUT R12, R18, 0xffffe000, RZ, 0xc0, !PT ;  /* 0xffffe000120c7812 */ /* 0x020fe200078ec0ff */
[----:B------:R-:W-:Y:S01]  /*36b0*/  BSSY B1, `(.L_x_52) ;  /* 0x0000009000017945 */ /* 0x000fe20003800000 */
[----:B------:R-:W-:-:S03]  /*36c0*/  ISETP.GT.AND P1, PT, R22, 0x11, PT ;  /* 0x000000111600780c */ /* 0x000fc60003f24270 */
[----:B0-----:R-:W-:Y:S01]  /*36d0*/  FMUL R3, R12, R59 ;  /* 0x0000003b0c037220 */ /* 0x001fe20000400000 */
[----:B------:R-:W-:-:S03]  /*36e0*/  ISETP.GT.AND P3, PT, R0, RZ, P1 ;  /* 0x000000ff0000720c */ /* 0x000fc60000f64270 */
[----:B------:R-:W-:-:S05]  /*36f0*/  FFMA R3, R32, R58, R3 ;  /* 0x0000003a20037223 */ /* 0x000fca0000000003 */
[----:B------:R-:W-:-:S05]  /*3700*/  F2FP.TF32.F32.PACK_B R3, R3 ;  /* 0x00000003ff03723e */ /* 0x000fca00024050ff */
[----:B------:R0:W-:Y:S01]  /*3710*/  @P2 STG.E desc[UR48][R6.64+0x40], R3 ;  /* 0x0000400306002986 */ /* 0x0001e2000c101930 */
[----:B------:R-:W-:Y:S05]  /*3720*/  @!P3 BRA `(.L_x_53) ;  /* 0x000000000004b947 */ /* 0x000fea0003800000 */
[----:B------:R0:W5:Y:S02]  /*3730*/  LDG.E.LTC128B R18, desc[UR48][R4.64+0x44] ;  /* 0x0000443004127981 */ /* 0x000164000c1e1920 */
.L_x_53:
[----:B------:R-:W-:Y:S05]  /*3740*/  BSYNC B1 ;  /* 0x0000000000017941 */ /* 0x000fea0003800000 */
.L_x_52:
        /* <DEDUP_REMOVED lines=9> */
.L_x_55:
[----:B------:R-:W-:Y:S05]  /*37e0*/  BSYNC B1 ;  /* 0x0000000000017941 */ /* 0x000fea0003800000 */
.L_x_54:
        /* <DEDUP_REMOVED lines=9> */
.L_x_57:
[----:B------:R-:W-:Y:S05]  /*3880*/  BSYNC B1 ;  /* 0x0000000000017941 */ /* 0x000fea0003800000 */
.L_x_56:
        /* <DEDUP_REMOVED lines=10> */
.L_x_59:
[----:B------:R-:W-:Y:S05]  /*3930*/  BSYNC B1 ;  /* 0x0000000000017941 */ /* 0x000fea0003800000 */
.L_x_58:
        /* <DEDUP_REMOVED lines=10> */
.L_x_61:
[----:B------:R-:W-:Y:S05]  /*39e0*/  BSYNC B1 ;  /* 0x0000000000017941 */ /* 0x000fea0003800000 */
.L_x_60:
        /* <DEDUP_REMOVED lines=9> */
.L_x_63:
[----:B------:R-:W-:Y:S05]  /*3a80*/  BSYNC B1 ;  /* 0x0000000000017941 */ /* 0x000fea0003800000 */
.L_x_62:
        /* <DEDUP_REMOVED lines=9> */
.L_x_65:
[----:B------:R-:W-:Y:S05]  /*3b20*/  BSYNC B1 ;  /* 0x0000000000017941 */ /* 0x000fea0003800000 */
.L_x_64:
        /* <DEDUP_REMOVED lines=10> */
.L_x_67:
[----:B------:R-:W-:Y:S05]  /*3bd0*/  BSYNC B1 ;  /* 0x0000000000017941 */ /* 0x000fea0003800000 */
.L_x_66:
        /* <DEDUP_REMOVED lines=10> */
.L_x_69:
[----:B------:R-:W-:Y:S05]  /*3c80*/  BSYNC B1 ;  /* 0x0000000000017941 */ /* 0x000fea0003800000 */
.L_x_68:
        /* <DEDUP_REMOVED lines=9> */
.L_x_71:
[----:B------:R-:W-:Y:S05]  /*3d20*/  BSYNC B1 ;  /* 0x0000000000017941 */ /* 0x000fea0003800000 */
.L_x_70:
        /* <DEDUP_REMOVED lines=9> */
.L_x_73:
[----:B------:R-:W-:Y:S05]  /*3dc0*/  BSYNC B1 ;  /* 0x0000000000017941 */ /* 0x000fea0003800000 */
.L_x_72:
        /* <DEDUP_REMOVED lines=10> */
.L_x_75:
[----:B------:R-:W-:Y:S05]  /*3e70*/  BSYNC B1 ;  /* 0x0000000000017941 */ /* 0x000fea0003800000 */
.L_x_74:
        /* <DEDUP_REMOVED lines=10> */
.L_x_77:
[----:B------:R-:W-:Y:S05]  /*3f20*/  BSYNC B1 ;  /* 0x0000000000017941 */ /* 0x000fea0003800000 */
.L_x_76:
        /* <DEDUP_REMOVED lines=9> */
.L_x_79:
[----:B------:R-:W-:Y:S05]  /*3fc0*/  BSYNC B1 ;  /* 0x0000000000017941 */ /* 0x000fea0003800000 */
.L_x_78:
        /* <DEDUP_REMOVED lines=9> */
.L_x_81:
[----:B------:R-:W-:Y:S05]  /*4060*/  BSYNC B1 ;  /* 0x0000000000017941 */ /* 0x000fea0003800000 */
.L_x_80:
        /* <DEDUP_REMOVED lines=10> */
.L_x_83:
[----:B------:R-:W-:Y:S05]  /*4110*/  BSYNC B1 ;  /* 0x0000000000017941 */ /* 0x000fea0003800000 */
.L_x_82:
        /* <DEDUP_REMOVED lines=10> */
.L_x_85:
[----:B------:R-:W-:Y:S05]  /*41c0*/  BSYNC B1 ;  /* 0x0000000000017941 */ /* 0x000fea0003800000 */
.L_x_84:
        /* <DEDUP_REMOVED lines=9> */
.L_x_87:
[----:B------:R-:W-:Y:S05]  /*4260*/  BSYNC B1 ;  /* 0x0000000000017941 */ /* 0x000fea0003800000 */
.L_x_86:
        /* <DEDUP_REMOVED lines=9> */
.L_x_89:
[----:B------:R-:W-:Y:S05]  /*4300*/  BSYNC B1 ;  /* 0x0000000000017941 */ /* 0x000fea0003800000 */
.L_x_88:
        /* <DEDUP_REMOVED lines=10> */
.L_x_91:
[----:B------:R-:W-:Y:S05]  /*43b0*/  BSYNC B1 ;  /* 0x0000000000017941 */ /* 0x000fea0003800000 */
.L_x_90:
        /* <DEDUP_REMOVED lines=10> */
.L_x_93:
[----:B------:R-:W-:Y:S05]  /*4460*/  BSYNC B1 ;  /* 0x0000000000017941 */ /* 0x000fea0003800000 */
.L_x_92:
[----:B01---5:R-:W-:Y:S01]  /*4470*/  LOP3.LUT R4, R18, 0xffffe000, RZ, 0xc0, !PT ;  /* 0xffffe00012047812 */ /* 0x023fe200078ec0ff */
        /* <DEDUP_REMOVED lines=8> */
.L_x_95:
[----:B------:R-:W-:Y:S05]  /*4500*/  BSYNC B1 ;  /* 0x0000000000017941 */ /* 0x000fea0003800000 */
.L_x_94:
[----:B-----5:R-:W-:Y:S01]  /*4510*/  LOP3.LUT R4, R18, 0xffffe000, RZ, 0xc0, !PT ;  /* 0xffffe00012047812 */ /* 0x020fe200078ec0ff */
[----:B------:R-:W-:Y:S01]  /*4520*/  @P0 IMAD.MOV.U32 R5, RZ, RZ, R11 ;  /* 0x000000ffff050224 */ /* 0x000fe200078e000b */
[----:B------:R-:W-:Y:S01]  /*4530*/  ISETP.GT.AND P1, PT, R0, 0x8, P1 ;  /* 0x000000080000780c */ /* 0x000fe20000f24270 */
[----:B------:R-:W-:Y:S02]  /*4540*/  BSSY B1, `(.L_x_96) ;  /* 0x0000008000017945 */ /* 0x000fe40003800000 */
[----:B------:R-:W-:Y:S01]  /*4550*/  FMUL R3, R4, R59 ;  /* 0x0000003b04037220 */ /* 0x000fe20000400000 */
[----:B------:R-:W-:-:S03]  /*4560*/  @P0 IMAD.MOV.U32 R4, RZ, RZ, R10 ;  /* 0x000000ffff040224 */ /* 0x000fc600078e000a */
[----:B------:R-:W-:-:S05]  /*4570*/  FFMA R3, R54, R58, R3 ;  /* 0x0000003a36037223 */ /* 0x000fca0000000003 */
[----:B------:R-:W-:-:S05]  /*4580*/  F2FP.TF32.F32.PACK_B R3, R3 ;  /* 0x00000003ff03723e */ /* 0x000fca00024050ff */
[----:B------:R0:W-:Y:S01]  /*4590*/  @P0 STG.E desc[UR48][R4.64+0xe0], R3 ;  /* 0x0000e00304000986 */ /* 0x0001e2000c101930 */
[----:B------:R-:W-:Y:S05]  /*45a0*/  @!P1 BRA `(.L_x_97) ;  /* 0x0000000000049947 */ /* 0x000fea0003800000 */
[----:B------:R0:W5:Y:S02]  /*45b0*/  LDG.E.LTC128B R18, desc[UR48][R8.64+0xe4] ;  /* 0x0000e43008127981 */ /* 0x000164000c1e1920 */
.L_x_97:
[----:B------:R-:W-:Y:S05]  /*45c0*/  BSYNC B1 ;  /* 0x0000000000017941 */ /* 0x000fea0003800000 */
.L_x_96:
[----:B------:R-:W-:Y:S05]  /*45d0*/  @!P1 BRA `(.L_x_98) ;  /* 0x0000000800709947 */ /* 0x000fea0003800000 */
[----:B-----5:R-:W-:-:S05]  /*45e0*/  LOP3.LUT R18, R18, 0xffffe000, RZ, 0xc0, !PT ;  /* 0xffffe00012127812 */ /* 0x020fca00078ec0ff */
[----:B------:R-:W-:-:S04]  /*45f0*/  FMUL R18, R18, R59 ;  /* 0x0000003b12127220 */ /* 0x000fc80000400000 */
[----:B------:R-:W-:-:S05]  /*4600*/  FFMA R55, R55, R58, R18 ;  /* 0x0000003a37377223 */ /* 0x000fca0000000012 */
[----:B------:R-:W-:-:S05]  /*4610*/  F2FP.TF32.F32.PACK_B R55, R55 ;  /* 0x00000037ff37723e */ /* 0x000fca00024050ff */
[----:B------:R0:W-:Y:S01]  /*4620*/  STG.E desc[UR48][R10.64+0xe4], R55 ;  /* 0x0000e4370a007986 */ /* 0x0001e2000c101930 */
[----:B------:R-:W-:Y:S05]  /*4630*/  BRA `(.L_x_98) ;  /* 0x0000000800587947 */ /* 0x000fea0003800000 */
.L_x_37:
[----:B------:R-:W-:Y:S01]  /*4640*/  ISETP.GT.AND P4, PT, R22, 0x1, PT ;  /* 0x000000011600780c */ /* 0x000fe20003f84270 */
[----:B------:R-:W-:Y:S01]  /*4650*/  ULDC.64 UR4, c[0x0][0x5c0] ;  /* 0x0001700000047ab9 */ /* 0x000fe20000000a00 */
[-C--:B------:R-:W-:Y:S01]  /*4660*/  FMUL R3, R24, R58.reuse ;  /* 0x0000003a18037220 */ /* 0x080fe20000400000 */
[----:B------:R-:W-:Y:S01]  /*4670*/  LEA R4, P3, R72, UR4, 0x2 ;  /* 0x0000000448047c11 */ /* 0x000fe2000f8610ff */
[-C--:B------:R-:W-:Y:S01]  /*4680*/  FMUL R25, R25, R58.reuse ;  /* 0x0000003a19197220 */ /* 0x080fe20000400000 */
[----:B------:R-:W-:Y:S01]  /*4690*/  ISETP.GT.AND P1, PT, R0, RZ, P4 ;  /* 0x000000ff0000720c */ /* 0x000fe20002724270 */
[-C--:B------:R-:W-:Y:S01]  /*46a0*/  FMUL R9, R26, R58.reuse ;  /* 0x0000003a1a097220 */ /* 0x080fe20000400000 */
[----:B------:R-:W-:Y:S01]  /*46b0*/  LEA.HI.X R5, R72, UR5, R7, 0x2, P3 ;  /* 0x0000000548057c11 */ /* 0x000fe200098f1407 */
[-C--:B------:R-:W-:Y:S01]  /*46c0*/  FMUL R27, R27, R58.reuse ;  /* 0x0000003a1b1b7220 */ /* 0x080fe20000400000 */
[----:B------:R-:W-:Y:S01]  /*46d0*/  F2FP.TF32.F32.PACK_B R3, R3 ;  /* 0x00000003ff03723e */ /* 0x000fe200024050ff */
[-C--:B------:R-:W-:Y:S01]  /*46e0*/  FMUL R29, R29, R58.reuse ;  /* 0x0000003a1d1d7220 */ /* 0x080fe20000400000 */
[----:B------:R-:W-:Y:S01]  /*46f0*/  F2FP.TF32.F32.PACK_B R25, R25 ;  /* 0x00000019ff19723e */ /* 0x000fe200024050ff */
[----:B------:R-:W-:Y:S01]  /*4700*/  FMUL R31, R31, R58 ;  /* 0x0000003a1f1f7220 */ /* 0x000fe20000400000 */
[C---:B------:R-:W-:Y:S01]  /*4710*/  SHF.L.U64.HI R7, R64.reuse, 0x2, R65 ;  /* 0x0000000240077819 */ /* 0x040fe20000010241 */
[----:B------:R0:W-:Y:S01]  /*4720*/  @P2 STG.E desc[UR48][R4.64], R3 ;  /* 0x0000000304002986 */ /* 0x0001e2000c101930 */
[----:B------:R-:W-:Y:S01]  /*4730*/  LEA R6, P3, R64, R4, 0x2 ;  /* 0x0000000440067211 */ /* 0x000fe200078610ff */
[-C--:B------:R-:W-:Y:S01]  /*4740*/  FMUL R11, R32, R58.reuse ;  /* 0x0000003a200b7220 */ /* 0x080fe20000400000 */
[C---:B------:R-:W-:Y:S01]  /*4750*/  ISETP.GT.AND P2, PT, R22.reuse, 0x8, PT ;  /* 0x000000081600780c */ /* 0x040fe20003f44270 */
[----:B------:R-:W-:Y:S01]  /*4760*/  @P1 STG.E desc[UR48][R4.64+0x4], R25 ;  /* 0x0000041904001986 */ /* 0x000fe2000c101930 */
[----:B------:R-:W-:Y:S01]  /*4770*/  ISETP.GT.AND P1, PT, R22, 0x9, PT ;  /* 0x000000091600780c */ /* 0x000fe20003f24270 */
[----:B------:R-:W-:Y:S01]  /*4780*/  IMAD.X R7, R7, 0x1, R5, P3 ;  /* 0x0000000107077824 */ /* 0x000fe200018e0605 */
[C---:B------:R-:W-:Y:S01]  /*4790*/  ISETP.GT.AND P0, PT, R0.reuse, 0x8, P0 ;  /* 0x000000080000780c */ /* 0x040fe20000704270 */
[-C--:B------:R-:W-:Y:S01]  /*47a0*/  FMUL R33, R33, R58.reuse ;  /* 0x0000003a21217220 */ /* 0x080fe20000400000 */
[C---:B------:R-:W-:Y:S01]  /*47b0*/  ISETP.GT.AND P4, PT, R0.reuse, 0x8, P4 ;  /* 0x000000080000780c */ /* 0x040fe20002784270 */
[-C--:B------:R-:W-:Y:S01]  /*47c0*/  FMUL R35, R35, R58.reuse ;  /* 0x0000003a23237220 */ /* 0x080fe20000400000 */
[----:B------:R-:W-:Y:S01]  /*47d0*/  ISETP.GT.AND P5, PT, R0, RZ, P2 ;  /* 0x000000ff0000720c */ /* 0x000fe200017a4270 */
[-C--:B0-----:R-:W-:Y:S01]  /*47e0*/  FMUL R3, R28, R58.reuse ;  /* 0x0000003a1c037220 */ /* 0x081fe20000400000 */
[----:B------:R-:W-:Y:S01]  /*47f0*/  ISETP.GT.AND P3, PT, R0, RZ, P1 ;  /* 0x000000ff0000720c */ /* 0x000fe20000f64270 */
[-C--:B------:R-:W-:Y:S01]  /*4800*/  FMUL R37, R37, R58.reuse ;  /* 0x0000003a25257220 */ /* 0x080fe20000400000 */
[----:B------:R-:W-:Y:S01]  /*4810*/  F2FP.TF32.F32.PACK_B R9, R9 ;  /* 0x00000009ff09723e */ /* 0x000fe200024050ff */
[-C--:B------:R-:W-:Y:S01]  /*4820*/  FMUL R39, R39, R58.reuse ;  /* 0x0000003a27277220 */ /* 0x080fe20000400000 */
[----:B------:R-:W-:Y:S01]  /*4830*/  F2FP.TF32.F32.PACK_B R27, R27 ;  /* 0x0000001bff1b723e */ /* 0x000fe200024050ff */
[-C--:B------:R-:W-:Y:S01]  /*4840*/  FMUL R41, R41, R58.reuse ;  /* 0x0000003a29297220 */ /* 0x080fe20000400000 */
[----:B------:R-:W-:Y:S01]  /*4850*/  F2FP.TF32.F32.PACK_B R3, R3 ;  /* 0x00000003ff03723e */ /* 0x000fe200024050ff */
[----:B------:R0:W-:Y:S01]  /*4860*/  @P0 STG.E desc[UR48][R6.64], R9 ;  /* 0x0000000906000986 */ /* 0x0001e2000c101930 */
[----:B------:R-:W-:Y:S01]  /*4870*/  F2FP.TF32.F32.PACK_B R29, R29 ;  /* 0x0000001dff1d723e */ /* 0x000fe200024050ff */
[-C--:B------:R-:W-:Y:S01]  /*4880*/  FMUL R43, R43, R58.reuse ;  /* 0x0000003a2b2b7220 */ /* 0x080fe20000400000 */
[----:B------:R-:W-:Y:S01]  /*4890*/  ISETP.GT.AND P0, PT, R22, 0x10, PT ;  /* 0x000000101600780c */ /* 0x000fe20003f04270 */
[----:B------:R-:W-:Y:S01]  /*48a0*/  @P4 STG.E desc[UR48][R6.64+0x4], R27 ;  /* 0x0000041b06004986 */ /* 0x000fe2000c101930 */
[C---:B------:R-:W-:Y:S01]  /*48b0*/  ISETP.GT.AND P2, PT, R0.reuse, 0x8, P2 ;  /* 0x000000080000780c */ /* 0x040fe20001744270 */
[-C--:B------:R-:W-:Y:S01]  /*48c0*/  FMUL R45, R45, R58.reuse ;  /* 0x0000003a2d2d7220 */ /* 0x080fe20000400000 */
[C---:B------:R-:W-:Y:S01]  /*48d0*/  ISETP.GT.AND P1, PT, R0.reuse, 0x8, P1 ;  /* 0x000000080000780c */ /* 0x040fe20000f24270 */
[----:B------:R1:W-:Y:S01]  /*48e0*/  @P5 STG.E desc[UR48][R4.64+0x20], R3 ;  /* 0x0000200304005986 */ /* 0x0003e2000c101930 */
[----:B------:R-:W-:Y:S01]  /*48f0*/  ISETP.GT.AND P5, PT, R0, RZ, P0 ;  /* 0x000000ff0000720c */ /* 0x000fe200007a4270 */
[-C--:B------:R-:W-:Y:S01]  /*4900*/  FMUL R47, R47, R58.reuse ;  /* 0x0000003a2f2f7220 */ /* 0x080fe20000400000 */
[----:B------:R-:W-:Y:S01]  /*4910*/  F2FP.TF32.F32.PACK_B R31, R31 ;  /* 0x0000001fff1f723e */ /* 0x000fe200024050ff */
[----:B------:R-:W-:Y:S01]  /*4920*/  @P3 STG.E desc[UR48][R4.64+0x24], R29 ;  /* 0x0000241d04003986 */ /* 0x000fe2000c101930 */
[----:B------:R-:W-:Y:S01]  /*4930*/  ISETP.GT.AND P3, PT, R22, 0x11, PT ;  /* 0x000000111600780c */ /* 0x000fe20003f64270 */
[-C--:B0-----:R-:W-:Y:S01]  /*4940*/  FMUL R9, R30, R58.reuse ;  /* 0x0000003a1e097220 */ /* 0x081fe20000400000 */
[----:B------:R-:W-:Y:S01]  /*4950*/  F2FP.TF32.F32.PACK_B R11, R11 ;  /* 0x0000000bff0b723e */ /* 0x000fe200024050ff */
[-C--:B------:R-:W-:Y:S01]  /*4960*/  FMUL R49, R49, R58.reuse ;  /* 0x0000003a31317220 */ /* 0x080fe20000400000 */
[----:B------:R-:W-:Y:S01]  /*4970*/  ISETP.GT.AND P4, PT, R0, RZ, P3 ;  /* 0x000000ff0000720c */ /* 0x000fe20001f84270 */
[-C--:B------:R-:W-:Y:S01]  /*4980*/  FMUL R51, R51, R58.reuse ;  /* 0x0000003a33337220 */ /* 0x080fe20000400000 */
[----:B------:R-:W-:Y:S01]  /*4990*/  F2FP.TF32.F32.PACK_B R9, R9 ;  /* 0x00000009ff09723e */ /* 0x000fe200024050ff */
[-C--:B-1----:R-:W-:Y:S01]  /*49a0*/  FMUL R3, R34, R58.reuse ;  /* 0x0000003a22037220 */ /* 0x082fe20000400000 */
[----:B------:R-:W-:Y:S01]  /*49b0*/  F2FP.TF32.F32.PACK_B R33, R33 ;  /* 0x00000021ff21723e */ /* 0x000fe200024050ff */
[-C--:B------:R-:W-:Y:S01]  /*49c0*/  FMUL R13, R52, R58.reuse ;  /* 0x0000003a340d7220 */ /* 0x080fe20000400000 */
[----:B------:R-:W-:Y:S01]  /*49d0*/  ISETP.GT.AND P0, PT, R0, 0x8, P0 ;  /* 0x000000080000780c */ /* 0x000fe20000704270 */
[----:B------:R0:W-:Y:S01]  /*49e0*/  @P2 STG.E desc[UR48][R6.64+0x20], R9 ;  /* 0x0000200906002986 */ /* 0x0001e2000c101930 */
[C---:B------:R-:W-:Y:S01]  /*49f0*/  ISETP.GT.AND P2, PT, R22.reuse, 0x19, PT ;  /* 0x000000191600780c */ /* 0x040fe20003f44270 */
[-C--:B------:R-:W-:Y:S01]  /*4a00*/  FMUL R53, R53, R58.reuse ;  /* 0x0000003a35357220 */ /* 0x080fe20000400000 */
[----:B------:R-:W-:Y:S01]  /*4a10*/  F2FP.TF32.F32.PACK_B R3, R3 ;  /* 0x00000003ff03723e */ /* 0x000fe200024050ff */
[----:B------:R-:W-:Y:S01]  /*4a20*/  @P1 STG.E desc[UR48][R6.64+0x24], R31 ;  /* 0x0000241f06001986 */ /* 0x000fe2000c101930 */
[----:B------:R-:W-:Y:S01]  /*4a30*/  ISETP.GT.AND P1, PT, R22, 0x18, PT ;  /* 0x000000181600780c */ /* 0x000fe20003f24270 */
[----:B------:R-:W-:Y:S01]  /*4a40*/  FMUL R55, R55, R58 ;  /* 0x0000003a37377220 */ /* 0x000fe20000400000 */
[----:B------:R-:W-:Y:S01]  /*4a50*/  F2FP.TF32.F32.PACK_B R35, R35 ;  /* 0x00000023ff23723e */ /* 0x000fe200024050ff */
[----:B------:R1:W-:Y:S01]  /*4a60*/  @P5 STG.E desc[UR48][R4.64+0x40], R11 ;  /* 0x0000400b04005986 */ /* 0x0003e2000c101930 */
[----:B------:R-:W-:-:S02]  /*4a70*/  ISETP.GT.AND P5, PT, R0, RZ, P1 ;  /* 0x000000ff0000720c */ /* 0x000fc40000fa4270 */
[----:B------:R-:W-:Y:S01]  /*4a80*/  F2FP.TF32.F32.PACK_B R37, R37 ;  /* 0x00000025ff25723e */ /* 0x000fe200024050ff */
[----:B------:R-:W-:Y:S01]  /*4a90*/  @P4 STG.E desc[UR48][R4.64+0x44], R33 ;  /* 0x0000442104004986 */ /* 0x000fe2000c101930 */
[----:B------:R-:W-:Y:S01]  /*4aa0*/  ISETP.GT.AND P4, PT, R0, 0x8, P3 ;  /* 0x000000080000780c */ /* 0x000fe20001f84270 */
[-C--:B0-----:R-:W-:Y:S01]  /*4ab0*/  FMUL R9, R36, R58.reuse ;  /* 0x0000003a24097220 */ /* 0x081fe20000400000 */
[----:B------:R-:W-:Y:S01]  /*4ac0*/  ISETP.GT.AND P3, PT, R0, RZ, P2 ;  /* 0x000000ff0000720c */ /* 0x000fe20001764270 */
[----:B------:R0:W-:Y:S01]  /*4ad0*/  @P0 STG.E desc[UR48][R6.64+0x40], R3 ;  /* 0x0000400306000986 */ /* 0x0001e2000c101930 */
[----:B------:R-:W-:Y:S02]  /*4ae0*/  ISETP.GT.AND P0, PT, R22, 0x20, PT ;  /* 0x000000201600780c */ /* 0x000fe40003f04270 */
[----:B------:R-:W-:Y:S01]  /*4af0*/  F2FP.TF32.F32.PACK_B R9, R9 ;  /* 0x00000009ff09723e */ /* 0x000fe200024050ff */
[----:B-1----:R-:W-:Y:S01]  /*4b00*/  FMUL R11, R40, R58 ;  /* 0x0000003a280b7220 */ /* 0x002fe20000400000 */
[----:B------:R-:W-:-:S02]  /*4b10*/  ISETP.GT.AND P1, PT, R0, 0x8, P1 ;  /* 0x000000080000780c */ /* 0x000fc40000f24270 */
[----:B------:R-:W-:Y:S02]  /*4b20*/  F2FP.TF32.F32.PACK_B R39, R39 ;  /* 0x00000027ff27723e */ /* 0x000fe400024050ff */
[----:B------:R-:W-:Y:S01]  /*4b30*/  F2FP.TF32.F32.PACK_B R11, R11 ;  /* 0x0000000bff0b723e */ /* 0x000fe200024050ff */
[----:B------:R-:W-:Y:S01]  /*4b40*/  @P4 STG.E desc[UR48][R6.64+0x44], R35 ;  /* 0x0000442306004986 */ /* 0x000fe2000c101930 */
[----:B------:R-:W-:Y:S01]  /*4b50*/  ISETP.GT.AND P4, PT, R0, 0x8, P2 ;  /* 0x000000080000780c */ /* 0x000fe20001784270 */
[----:B0-----:R-:W-:Y:S01]  /*4b60*/  FMUL R3, R38, R58 ;  /* 0x0000003a26037220 */ /* 0x001fe20000400000 */
[----:B------:R-:W-:Y:S01]  /*4b70*/  ISETP.GT.AND P2, PT, R22, 0x21, PT ;  /* 0x000000211600780c */ /* 0x000fe20003f44270 */
[----:B------:R0:W-:Y:S01]  /*4b80*/  @P5 STG.E desc[UR48][R4.64+0x60], R9 ;  /* 0x0000600904005986 */ /* 0x0001e2000c101930 */
[C---:B------:R-:W-:Y:S02]  /*4b90*/  ISETP.GT.AND P5, PT, R0.reuse, RZ, P0 ;  /* 0x000000ff0000720c */ /* 0x040fe400007a4270 */
[----:B------:R-:W-:Y:S01]  /*4ba0*/  F2FP.TF32.F32.PACK_B R3, R3 ;  /* 0x00000003ff03723e */ /* 0x000fe200024050ff */
[----:B------:R-:W-:Y:S01]  /*4bb0*/  @P3 STG.E desc[UR48][R4.64+0x64], R37 ;  /* 0x0000642504003986 */ /* 0x000fe2000c101930 */
[----:B------:R-:W-:-:S02]  /*4bc0*/  ISETP.GT.AND P3, PT, R0, RZ, P2 ;  /* 0x000000ff0000720c */ /* 0x000fc40001764270 */
[----:B------:R-:W-:Y:S01]  /*4bd0*/  F2FP.TF32.F32.PACK_B R41, R41 ;  /* 0x00000029ff29723e */ /* 0x000fe200024050ff */
[----:B------:R1:W-:Y:S01]  /*4be0*/  @P1 STG.E desc[UR48][R6.64+0x60], R3 ;  /* 0x0000600306001986 */ /* 0x0003e2000c101930 */
[----:B------:R-:W-:Y:S02]  /*4bf0*/  ISETP.GT.AND P0, PT, R0, 0x8, P0 ;  /* 0x000000080000780c */ /* 0x000fe40000704270 */
[----:B------:R-:W-:Y:S01]  /*4c00*/  F2FP.TF32.F32.PACK_B R43, R43 ;  /* 0x0000002bff2b723e */ /* 0x000fe200024050ff */
[----:B------:R-:W-:Y:S01]  /*4c10*/  @P4 STG.E desc[UR48][R6.64+0x64], R39 ;  /* 0x0000642706004986 */ /* 0x000fe2000c101930 */
[----:B------:R-:W-:Y:S01]  /*4c20*/  ISETP.GT.AND P4, PT, R22, 0x28, PT ;  /* 0x000000281600780c */ /* 0x000fe20003f84270 */
[----:B0-----:R-:W-:Y:S01]  /*4c30*/  FMUL R9, R44, R58 ;  /* 0x0000003a2c097220 */ /* 0x001fe20000400000 */
[----:B------:R-:W-:Y:S01]  /*4c40*/  F2FP.TF32.F32.PACK_B R45, R45 ;  /* 0x0000002dff2d723e */ /* 0x000fe200024050ff */
[----:B------:R0:W-:Y:S01]  /*4c50*/  @P5 STG.E desc[UR48][R4.64+0x80], R11 ;  /* 0x0000800b04005986 */ /* 0x0001e2000c101930 */
[----:B------:R-:W-:-:S02]  /*4c60*/  ISETP.GT.AND P5, PT, R22, 0x29, PT ;  /* 0x000000291600780c */ /* 0x000fc40003fa4270 */
[----:B------:R-:W-:Y:S01]  /*4c70*/  F2FP.TF32.F32.PACK_B R9, R9 ;  /* 0x00000009ff09723e */ /* 0x000fe200024050ff */
[----:B------:R-:W-:Y:S01]  /*4c80*/  @P3 STG.E desc[UR48][R4.64+0x84], R41 ;  /* 0x0000842904003986 */ /* 0x000fe2000c101930 */
[----:B------:R-:W-:Y:S01]  /*4c90*/  ISETP.GT.AND P3, PT, R0, 0x8, P2 ;  /* 0x000000080000780c */ /* 0x000fe20001764270 */
[-C--:B-1----:R-:W-:Y:S01]  /*4ca0*/  FMUL R3, R42, R58.reuse ;  /* 0x0000003a2a037220 */ /* 0x082fe20000400000 */
[C---:B------:R-:W-:Y:S02]  /*4cb0*/  ISETP.GT.AND P2, PT, R0.reuse, RZ, P4 ;  /* 0x000000ff0000720c */ /* 0x040fe40002744270 */
[C---:B------:R-:W-:Y:S02]  /*4cc0*/  ISETP.GT.AND P1, PT, R0.reuse, RZ, P5 ;  /* 0x000000ff0000720c */ /* 0x040fe40002f24270 */
[----:B------:R-:W-:Y:S01]  /*4cd0*/  ISETP.GT.AND P4, PT, R0, 0x8, P4 ;  /* 0x000000080000780c */ /* 0x000fe20002784270 */
[----:B0-----:R-:W-:Y:S01]  /*4ce0*/  FMUL R11, R46, R58 ;  /* 0x0000003a2e0b7220 */ /* 0x001fe20000400000 */
[----:B------:R-:W-:-:S02]  /*4cf0*/  ISETP.GT.AND P5, PT, R0, 0x8, P5 ;  /* 0x000000080000780c */ /* 0x000fc40002fa4270 */
[----:B------:R-:W-:Y:S02]  /*4d00*/  F2FP.TF32.F32.PACK_B R3, R3 ;  /* 0x00000003ff03723e */ /* 0x000fe400024050ff */
[----:B------:R-:W-:Y:S02]  /*4d10*/  F2FP.TF32.F32.PACK_B R11, R11 ;  /* 0x0000000bff0b723e */ /* 0x000fe400024050ff */
[----:B------:R-:W-:Y:S01]  /*4d20*/  F2FP.TF32.F32.PACK_B R47, R47 ;  /* 0x0000002fff2f723e */ /* 0x000fe200024050ff */
[----:B------:R0:W-:Y:S01]  /*4d30*/  @P0 STG.E desc[UR48][R6.64+0x80], R3 ;  /* 0x0000800306000986 */ /* 0x0001e2000c101930 */
[----:B------:R-:W-:Y:S02]  /*4d40*/  F2FP.TF32.F32.PACK_B R49, R49 ;  /* 0x00000031ff31723e */ /* 0x000fe400024050ff */
[C---:B------:R-:W-:Y:S01]  /*4d50*/  ISETP.GT.AND P0, PT, R22.reuse, 0x39, PT ;  /* 0x000000391600780c */ /* 0x040fe20003f04270 */
[----:B------:R-:W-:Y:S01]  /*4d60*/  @P3 STG.E desc[UR48][R6.64+0x84], R43 ;  /* 0x0000842b06003986 */ /* 0x000fe2000c101930 */
[----:B------:R-:W-:-:S02]  /*4d70*/  ISETP.GT.AND P3, PT, R22, 0x30, PT ;  /* 0x000000301600780c */ /* 0x000fc40003f64270 */
[----:B------:R-:W-:Y:S01]  /*4d80*/  F2FP.TF32.F32.PACK_B R51, R51 ;  /* 0x00000033ff33723e */ /* 0x000fe200024050ff */
[----:B------:R1:W-:Y:S01]  /*4d90*/  @P2 STG.E desc[UR48][R4.64+0xa0], R9 ;  /* 0x0000a00904002986 */ /* 0x0003e2000c101930 */
[----:B------:R-:W-:Y:S02]  /*4da0*/  ISETP.GT.AND P2, PT, R22, 0x31, PT ;  /* 0x000000311600780c */ /* 0x000fe40003f44270 */
[----:B------:R-:W-:Y:S01]  /*4db0*/  F2FP.TF32.F32.PACK_B R13, R13 ;  /* 0x0000000dff0d723e */ /* 0x000fe200024050ff */
[----:B------:R-:W-:Y:S01]  /*4dc0*/  @P1 STG.E desc[UR48][R4.64+0xa4], R45 ;  /* 0x0000a42d04001986 */ /* 0x000fe2000c101930 */
[----:B0-----:R-:W-:Y:S01]  /*4dd0*/  FMUL R3, R48, R58 ;  /* 0x0000003a30037220 */ /* 0x001fe20000400000 */
[----:B------:R-:W-:Y:S02]  /*4de0*/  ISETP.GT.AND P1, PT, R22, 0x38, PT ;  /* 0x000000381600780c */ /* 0x000fe40003f24270 */
[----:B------:R0:W-:Y:S01]  /*4df0*/  @P4 STG.E desc[UR48][R6.64+0xa0], R11 ;  /* 0x0000a00b06004986 */ /* 0x0001e2000c101930 */
[----:B------:R-:W-:-:S02]  /*4e00*/  ISETP.GT.AND P4, PT, R0, RZ, P3 ;  /* 0x000000ff0000720c */ /* 0x000fc40001f84270 */
[----:B------:R-:W-:Y:S01]  /*4e10*/  F2FP.TF32.F32.PACK_B R3, R3 ;  /* 0x00000003ff03723e */ /* 0x000fe200024050ff */
[----:B------:R-:W-:Y:S01]  /*4e20*/  @P5 STG.E desc[UR48][R6.64+0xa4], R47 ;  /* 0x0000a42f06005986 */ /* 0x000fe2000c101930 */
[----:B------:R-:W-:Y:S01]  /*4e30*/  ISETP.GT.AND P5, PT, R0, RZ, P2 ;  /* 0x000000ff0000720c */ /* 0x000fe200017a4270 */
[-C--:B-1----:R-:W-:Y:S01]  /*4e40*/  FMUL R9, R50, R58.reuse ;  /* 0x0000003a32097220 */ /* 0x082fe20000400000 */
[C---:B------:R-:W-:Y:S02]  /*4e50*/  ISETP.GT.AND P3, PT, R0.reuse, 0x8, P3 ;  /* 0x000000080000780c */ /* 0x040fe40001f64270 */
[----:B------:R-:W-:Y:S02]  /*4e60*/  ISETP.GT.AND P2, PT, R0, 0x8, P2 ;  /* 0x000000080000780c */ /* 0x000fe40001744270 */
[----:B------:R-:W-:Y:S01]  /*4e70*/  F2FP.TF32.F32.PACK_B R9, R9 ;  /* 0x00000009ff09723e */ /* 0x000fe200024050ff */
[----:B0-----:R-:W-:Y:S01]  /*4e80*/  FMUL R11, R54, R58 ;  /* 0x0000003a360b7220 */ /* 0x001fe20000400000 */
[----:B------:R-:W-:Y:S01]  /*4e90*/  F2FP.TF32.F32.PACK_B R53, R53 ;  /* 0x00000035ff35723e */ /* 0x000fe200024050ff */
[----:B------:R-:W-:Y:S01]  /*4ea0*/  @P4 STG.E desc[UR48][R4.64+0xc0], R3 ;  /* 0x0000c00304004986 */ /* 0x000fe2000c101930 */
[----:B------:R-:W-:-:S02]  /*4eb0*/  ISETP.GT.AND P4, PT, R0, RZ, P1 ;  /* 0x000000ff0000720c */ /* 0x000fc40000f84270 */
[C---:B------:R-:W-:Y:S01]  /*4ec0*/  ISETP.GT.AND P1, PT, R0.reuse, 0x8, P1 ;  /* 0x000000080000780c */ /* 0x040fe20000f24270 */
[----:B------:R-:W-:Y:S01]  /*4ed0*/  @P5 STG.E desc[UR48][R4.64+0xc4], R49 ;  /* 0x0000c43104005986 */ /* 0x000fe2000c101930 */
[C---:B------:R-:W-:Y:S02]  /*4ee0*/  ISETP.GT.AND P5, PT, R0.reuse, RZ, P0 ;  /* 0x000000ff0000720c */ /* 0x040fe400007a4270 */
[----:B------:R-:W-:Y:S01]  /*4ef0*/  ISETP.GT.AND P0, PT, R0, 0x8, P0 ;  /* 0x000000080000780c */ /* 0x000fe20000704270 */
[----:B------:R-:W-:Y:S01]  /*4f00*/  @P3 STG.E desc[UR48][R6.64+0xc0], R9 ;  /* 0x0000c00906003986 */ /* 0x000fe2000c101930 */
[----:B------:R-:W-:Y:S02]  /*4f10*/  F2FP.TF32.F32.PACK_B R11, R11 ;  /* 0x0000000bff0b723e */ /* 0x000fe400024050ff */
[----:B------:R-:W-:Y:S01]  /*4f20*/  F2FP.TF32.F32.PACK_B R55, R55 ;  /* 0x00000037ff37723e */ /* 0x000fe200024050ff */
[----:B------:R-:W-:Y:S04]  /*4f30*/  @P2 STG.E desc[UR48][R6.64+0xc4], R51 ;  /* 0x0000c43306002986 */ /* 0x000fe8000c101930 */
[----:B------:R-:W-:Y:S04]  /*4f40*/  @P4 STG.E desc[UR48][R4.64+0xe0], R13 ;  /* 0x0000e00d04004986 */ /* 0x000fe8000c101930 */
[----:B------:R0:W-:Y:S02]  /*4f50*/  @P5 STG.E desc[UR48][R4.64+0xe4], R53 ;  /* 0x0000e43504005986 */ /* 0x0001e4000c101930 */
[----:B0-----:R-:W-:-:S02]  /*4f60*/  @P1 IMAD.MOV.U32 R4, RZ, RZ, R6 ;  /* 0x000000ffff041224 */ /* 0x001fc400078e0006 */
[----:B------:R-:W-:-:S05]  /*4f70*/  @P1 IMAD.MOV.U32 R5, RZ, RZ, R7 ;  /* 0x000000ffff051224 */ /* 0x000fca00078e0007 */
[----:B------:R0:W-:Y:S04]  /*4f80*/  @P1 STG.E desc[UR48][R4.64+0xe0], R11 ;  /* 0x0000e00b04001986 */ /* 0x0001e8000c101930 */
[----:B------:R0:W-:Y:S02]  /*4f90*/  @P0 STG.E desc[UR48][R6.64+0xe4], R55 ;  /* 0x0000e43706000986 */ /* 0x0001e4000c101930 */
.L_x_98:
[----:B------:R-:W-:Y:S05]  /*4fa0*/  BSYNC B0 ;  /* 0x0000000000007941 */ /* 0x000fea0003800000 */
.L_x_36:
[----:B0-----:R-:W3:Y:S01]  /*4fb0*/  LDL.64 R4, [R1] ;  /* 0x0000000001047983 */ /* 0x001ee20000100a00 */
[----:B------:R-:W-:Y:S01]  /*4fc0*/  ULDC.64 UR4, c[0x0][0x650] ;  /* 0x0001940000047ab9 */ /* 0x000fe20000000a00 */
[----:B------:R-:W-:Y:S02]  /*4fd0*/  IMAD.U32 R0, RZ, RZ, UR45 ;  /* 0x0000002dff007e24 */ /* 0x000fe4000f8e00ff */
[----:B------:R-:W-:Y:S02]  /*4fe0*/  IMAD.MOV.U32 R22, RZ, RZ, -0x1 ;  /* 0xffffffffff167424 */ /* 0x000fe400078e00ff */
[----:B------:R0:W-:Y:S01]  /*4ff0*/  SYNCS.ARRIVE.TRANS64.A1T0 RZ, [R0+UR41], RZ ;  /* 0x000000ff00ff79a7 */ /* 0x0001e20008100029 */
[----:B-----5:R-:W-:Y:S02]  /*5000*/  IMAD.MOV.U32 R18, RZ, RZ, -0x1 ;  /* 0xffffffffff127424 */ /* 0x020fe400078e00ff */
[----:B--2---:R-:W-:Y:S01]  /*5010*/  IMAD.MOV.U32 R19, RZ, RZ, -0x1 ;  /* 0xffffffffff137424 */ /* 0x004fe200078e00ff */
[----:B0-----:R-:W-:-:S02]  /*5020*/  PRMT R0, RZ, 0x7610, R0 ;  /* 0x00007610ff007816 */ /* 0x001fc40000000000 */
[----:B---3--:R-:W-:-:S05]  /*5030*/  LEA R16, P0, R4, R16, 0x1 ;  /* 0x0000001004107211 */ /* 0x008fca00078008ff */
[----:B------:R-:W-:Y:S01]  /*5040*/  IMAD.X R17, R68, 0x1, R17, P0 ;  /* 0x0000000144117824 */ /* 0x000fe200000e0611 */
[----:B------:R-:W-:-:S04]  /*5050*/  ISETP.GE.U32.AND P0, PT, R16, UR4, PT ;  /* 0x0000000410007c0c */ /* 0x000fc8000bf06070 */
[----:B------:R-:W-:-:S13]  /*5060*/  ISETP.GE.U32.AND.EX P0, PT, R17, UR5, PT, P0 ;  /* 0x0000000511007c0c */ /* 0x000fda000bf06100 */
[----:B------:R-:W-:Y:S05]  /*5070*/  @P0 BRA `(.L_x_99) ;  /* 0x00000004004c0947 */ /* 0x000fea0003800000 */
[----:B----4-:R-:W0:Y:S01]  /*5080*/  LDC.64 R10, c[0x0][0x628] ;  /* 0x00018a00ff0a7b82 */ /* 0x010e220000000a00 */
[----:B------:R-:W2:Y:S01]  /*5090*/  S2R R12, SR_CTAID.X ;  /* 0x00000000000c7919 */ /* 0x000ea20000002500 */
[----:B-1----:R-:W-:Y:S02]  /*50a0*/  IMAD.MOV.U32 R8, RZ, RZ, R16 ;  /* 0x000000ffff087224 */ /* 0x002fe400078e0010 */
[----:B------:R-:W-:Y:S01]  /*50b0*/  IMAD.MOV.U32 R9, RZ, RZ, R17 ;  /* 0x000000ffff097224 */ /* 0x000fe200078e0011 */
[----:B------:R-:W1:Y:S03]  /*50c0*/  S2R R18, SR_CTAID.Y ;  /* 0x0000000000127919 */ /* 0x000e660000002600 */
[----:B------:R-:W3:Y:S08]  /*50d0*/  LDC R0, c[0x0][0x630] ;  /* 0x00018c00ff007b82 */ /* 0x000ef00000000800 */
[----:B------:R-:W4:Y:S01]  /*50e0*/  LDC.64 R14, c[0x0][0x620] ;  /* 0x00018800ff0e7b82 */ /* 0x000f220000000a00 */
[----:B0-----:R-:W-:-:S04]  /*50f0*/  ISETP.NE.U32.AND P0, PT, R10, RZ, PT ;  /* 0x000000ff0a00720c */ /* 0x001fc80003f05070 */
[----:B------:R-:W-:-:S13]  /*5100*/  ISETP.NE.AND.EX P0, PT, R11, RZ, PT, P0 ;  /* 0x000000ff0b00720c */ /* 0x000fda0003f05300 */
[----:B-1234-:R-:W-:Y:S05]  /*5110*/  @!P0 BRA `(.L_x_100) ;  /* 0x0000000000288947 */ /* 0x01efea0003800000 */
[----:B------:R-:W0:Y:S02]  /*5120*/  LDC R3, c[0x0][0x634] ;  /* 0x00018d00ff037b82 */ /* 0x000e240000000800 */
[----:B0-----:R-:W-:-:S05]  /*5130*/  IADD3 R3, P0, R16, R3, RZ ;  /* 0x0000000310037210 */ /* 0x001fca0007f1e0ff */
        /* <DEDUP_REMOVED lines=8> */
.L_x_100:
[-CC-:B------:R-:W-:Y:S01]  /*51c0*/  SHF.R.U64 R19, R8, R0.reuse, R9.reuse ;  /* 0x0000000008137219 */ /* 0x180fe20000001209 */
[----:B------:R-:W0:Y:S01]  /*51d0*/  LDC.64 R24, c[0x0][0x640] ;  /* 0x00019000ff187b82 */ /* 0x000e220000000a00 */
[----:B------:R-:W-:Y:S01]  /*51e0*/  SHF.R.U32.HI R0, RZ, R0, R9 ;  /* 0x00000000ff007219 */ /* 0x000fe20000011609 */
[----:B------:R-:W-:Y:S01]  /*51f0*/  ULDC UR4, c[0x0][0x150] ;  /* 0x0000540000047ab9 */ /* 0x000fe20000000800 */
[----:B------:R-:W-:Y:S02]  /*5200*/  IADD3 R3, P0, RZ, -R19, RZ ;  /* 0x80000013ff037210 */ /* 0x000fe40007f1e0ff */
[----:B------:R-:W-:-:S03]  /*5210*/  I2FP.F32.U32 R7, R12 ;  /* 0x0000000c00077245 */ /* 0x000fc60000201000 */
[----:B------:R-:W1:Y:S01]  /*5220*/  LDC R6, c[0x0][0x618] ;  /* 0x00018600ff067b82 */ /* 0x000e620000000800 */
[----:B------:R-:W-:Y:S02]  /*5230*/  IMAD.X R5, RZ, RZ, ~R0, P0 ;  /* 0x000000ffff057224 */ /* 0x000fe400000e0e00 */
[----:B------:R-:W-:Y:S01]  /*5240*/  FMUL R7, R7, UR4 ;  /* 0x0000000407077c20 */ /* 0x000fe20008400000 */
[----:B------:R-:W-:Y:S01]  /*5250*/  ULDC UR4, c[0x0][0x154] ;  /* 0x0000550000047ab9 */ /* 0x000fe20000000800 */
[-C--:B------:R-:W-:Y:S02]  /*5260*/  IMAD R0, R5, R14.reuse, RZ ;  /* 0x0000000e05007224 */ /* 0x080fe400078e02ff */
[C---:B------:R-:W-:Y:S01]  /*5270*/  IMAD.WIDE.U32 R4, R3.reuse, R14, R16 ;  /* 0x0000000e03047225 */ /* 0x040fe200078e0010 */
[----:B------:R-:W2:Y:S01]  /*5280*/  LDC R8, c[0x0][0x608] ;  /* 0x00018200ff087b82 */ /* 0x000ea20000000800 */
[----:B------:R-:W3:Y:S02]  /*5290*/  F2I.U32.TRUNC.NTZ R7, R7 ;  /* 0x0000000700077305 */ /* 0x000ee4000020f000 */
[----:B------:R-:W-:Y:S01]  /*52a0*/  IMAD R3, R3, R15, R0 ;  /* 0x0000000f03037224 */ /* 0x000fe200078e0200 */
[----:B------:R-:W-:-:S03]  /*52b0*/  I2FP.F32.U32 R0, R18 ;  /* 0x0000001200007245 */ /* 0x000fc60000201000 */
[----:B------:R-:W-:Y:S01]  /*52c0*/  IMAD.IADD R3, R5, 0x1, R3 ;  /* 0x0000000105037824 */ /* 0x000fe200078e0203 */
[----:B------:R-:W4:Y:S01]  /*52d0*/  LDC R11, c[0x0][0x658] ;  /* 0x00019600ff0b7b82 */ /* 0x000f220000000800 */
[----:B0-----:R-:W-:-:S04]  /*52e0*/  ISETP.NE.U32.AND P0, PT, R24, RZ, PT ;  /* 0x000000ff1800720c */ /* 0x001fc80003f05070 */
[----:B------:R-:W-:-:S03]  /*52f0*/  ISETP.NE.AND.EX P0, PT, R25, RZ, PT, P0 ;  /* 0x000000ff1900720c */ /* 0x000fc60003f05300 */
[----:B------:R-:W0:Y:S01]  /*5300*/  LDC R9, c[0x0][0x144] ;  /* 0x00005100ff097b82 */ /* 0x000e220000000800 */
[-C--:B-1----:R-:W-:Y:S01]  /*5310*/  SHF.R.U64 R10, R4, R6.reuse, R3 ;  /* 0x00000006040a7219 */ /* 0x082fe20000001203 */
[----:B---3--:R-:W-:Y:S01]  /*5320*/  IMAD.MOV R7, RZ, RZ, -R7 ;  /* 0x000000ffff077224 */ /* 0x008fe200078e0a07 */
[----:B------:R-:W-:Y:S01]  /*5330*/  SHF.R.U32.HI R3, RZ, R6, R3 ;  /* 0x00000006ff037219 */ /* 0x000fe20000011603 */
[----:B------:R-:W-:-:S04]  /*5340*/  FMUL R6, R0, UR4 ;  /* 0x0000000400067c20 */ /* 0x000fc80008400000 */
[----:B------:R-:W1:Y:S01]  /*5350*/  LDC R21, c[0x0][0x148] ;  /* 0x00005200ff157b82 */ /* 0x000e620000000800 */
[----:B------:R3:W0:Y:S01]  /*5360*/  F2I.U32.TRUNC.NTZ R14, R6 ;  /* 0x00000006000e7305 */ /* 0x000622000020f000 */
[-CC-:B--2---:R-:W-:Y:S02]  /*5370*/  SHF.R.U64 R13, R10, R8.reuse, R3.reuse ;  /* 0x000000080a0d7219 */ /* 0x184fe40000001203 */
[----:B------:R-:W-:-:S04]  /*5380*/  SHF.R.U32.HI R0, RZ, R8, R3 ;  /* 0x00000008ff007219 */ /* 0x000fc80000011603 */
[----:B------:R-:W2:Y:S01]  /*5390*/  LDC R20, c[0x0][0x648] ;  /* 0x00019200ff147b82 */ /* 0x000ea20000000800 */
[-CC-:B----4-:R-:W-:Y:S02]  /*53a0*/  SHF.R.U64 R15, R13, R11.reuse, R0.reuse ;  /* 0x0000000b0d0f7219 */ /* 0x190fe40000001200 */
[----:B------:R-:W-:-:S03]  /*53b0*/  SHF.R.U32.HI R5, RZ, R11, R0 ;  /* 0x0000000bff057219 */ /* 0x000fc60000011600 */
[----:B------:R-:W-:Y:S02]  /*53c0*/  IMAD.MOV.U32 R4, RZ, RZ, R15 ;  /* 0x000000ffff047224 */ /* 0x000fe400078e000f */
[----:B------:R-:W4:Y:S01]  /*53d0*/  LDC R26, c[0x0][0x638] ;  /* 0x00018e00ff1a7b82 */ /* 0x000f220000000800 */
[----:B0-----:R-:W-:-:S07]  /*53e0*/  IMAD R22, R9, R7, R12 ;  /* 0x0000000709167224 */ /* 0x001fce00078e020c */
[----:B------:R-:W0:Y:S08]  /*53f0*/  LDC R27, c[0x0][0x610] ;  /* 0x00018400ff1b7b82 */ /* 0x000e300000000800 */
[----:B------:R-:W0:Y:S01]  /*5400*/  LDC R28, c[0x0][0x600] ;  /* 0x00018000ff1c7b82 */ /* 0x000e220000000800 */
[----:B-123--:R-:W-:Y:S05]  /*5410*/  @!P0 BRA `(.L_x_101) ;  /* 0x0000000000288947 */ /* 0x00efea0003800000 */
[----:B------:R-:W1:Y:S02]  /*5420*/  LDC R0, c[0x0][0x64c] ;  /* 0x00019300ff007b82 */ /* 0x000e640000000800 */
[----:B-1----:R-:W-:-:S05]  /*5430*/  IADD3 R3, P0, R15, R0, RZ ;  /* 0x000000000f037210 */ /* 0x002fca0007f1e0ff */
        /* <DEDUP_REMOVED lines=8> */
.L_x_101:
[----:B------:R-:W-:Y:S01]  /*54c0*/  ISETP.NE.AND P0, PT, R2, 0x1, PT ;  /* 0x000000010200780c */ /* 0x000fe20003f05270 */
[----:B------:R-:W-:Y:S01]  /*54d0*/  IMAD.MOV R14, RZ, RZ, -R14 ;  /* 0x000000ffff0e7224 */ /* 0x000fe200078e0a0e */
[----:B------:R-:W-:Y:S02]  /*54e0*/  SHF.R.U64 R0, R4, R20, R5 ;  /* 0x0000001404007219 */ /* 0x000fe40000001205 */
[----:B------:R-:W-:Y:S02]  /*54f0*/  LOP3.LUT R3, R13, R70, RZ, 0xc0, !PT ;  /* 0x000000460d037212 */ /* 0x000fe400078ec0ff */
[----:B------:R-:W-:Y:S01]  /*5500*/  LOP3.LUT R5, R10, R69, RZ, 0xc0, !PT ;  /* 0x000000450a057212 */ /* 0x000fe200078ec0ff */
[----:B------:R-:W-:Y:S02]  /*5510*/  IMAD.MOV R4, RZ, RZ, -R0 ;  /* 0x000000ffff047224 */ /* 0x000fe400078e0a00 */
[----:B------:R-:W-:Y:S02]  /*5520*/  IMAD R3, R66, R0, R3 ;  /* 0x0000000042037224 */ /* 0x000fe400078e0203 */
[----:B----4-:R-:W-:-:S02]  /*5530*/  IMAD R0, R4, R26, R15 ;  /* 0x0000001a04007224 */ /* 0x010fc400078e020f */
[----:B------:R-:W-:Y:S02]  /*5540*/  @P0 IMAD R22, R21, R14, R18 ;  /* 0x0000000e15160224 */ /* 0x000fe400078e0212 */
[----:B------:R-:W-:Y:S02]  /*5550*/  IMAD.MOV.U32 R4, RZ, RZ, 0x1 ;  /* 0x00000001ff047424 */ /* 0x000fe400078e00ff */
[----:B0-----:R-:W-:Y:S02]  /*5560*/  IMAD R22, R3, R27, R22 ;  /* 0x0000001b03167224 */ /* 0x001fe400078e0216 */
[----:B------:R-:W-:Y:S01]  /*5570*/  IMAD R3, R0, R28, R5 ;  /* 0x0000001c00037224 */ /* 0x000fe200078e0205 */
[----:B------:R-:W-:-:S04]  /*5580*/  PRMT R0, R4, 0x7610, R0 ;  /* 0x0000761004007816 */ /* 0x000fc80000000000 */
[----:B------:R-:W-:Y:S02]  /*5590*/  SEL R18, R3, R22, !P0 ;  /* 0x0000001603127207 */ /* 0x000fe40004000000 */
[----:B------:R-:W-:-:S07]  /*55a0*/  SEL R22, R22, R3, !P0 ;  /* 0x0000000316167207 */ /* 0x000fce0004000000 */
.L_x_99:
[----:B------:R-:W-:Y:S01]  /*55b0*/  LOP3.LUT P0, RZ, R0, 0xff, RZ, 0xc0, !PT ;  /* 0x000000ff00ff7812 */ /* 0x000fe2000780c0ff */
[----:B------:R-:W-:Y:S01]  /*55c0*/  UIMAD.WIDE.U32 UR4, UR36, -0x55555555, URZ ;  /* 0xaaaaaaab240478a5 */ /* 0x000fe2000f8e003f */
[----:B------:R-:W-:-:S03]  /*55d0*/  LOP3.LUT R75, R75, 0x1, RZ, 0x3c, !PT ;  /* 0x000000014b4b7812 */ /* 0x000fc600078e3cff */
[----:B------:R-:W-:-:S04]  /*55e0*/  USHF.R.U32.HI UR4, URZ, 0x1, UR5 ;  /* 0x000000013f047899 */ /* 0x000fc80008011605 */
[----:B------:R-:W-:-:S04]  /*55f0*/  UIMAD UR36, UR4, -0x3, UR36 ;  /* 0xfffffffd042478a4 */ /* 0x000fc8000f8e0224 */
[----:B------:R-:W-:Y:S08]  /*5600*/  @P0 BRA `(.L_x_102) ;  /* 0xffffffc000740947 */ /* 0x000ff0000383ffff */
[----:B------:R-:W-:Y:S05]  /*5610*/  EXIT ;  /* 0x000000000000794d */ /* 0x000fea0003800000 */
.L_x_17:
[----:B------:R-:W-:-:S08]  /*5620*/  ISETP.NE.AND P0, PT, R9, RZ, PT ;  /* 0x000000ff0900720c */ /* 0x000fd00003f05270 */
[----:B0-----:R-:W0:-:S00]  /*5630*/  USETMAXREG.DEALLOC.CTAPOOL 0x28 ;  /* 0x00000028000079c8 */ /* 0x001e0000080e0500 */
[----:B------:R-:W-:Y:S05]  /*5640*/  @P0 EXIT ;  /* 0x000000000000094d */ /* 0x000fea0003800000 */
[----:B0-----:R-:W-:Y:S01]  /*5650*/  LOP3.LUT P0, RZ, R3, 0xff, RZ, 0xc0, !PT ;  /* 0x000000ff03ff7812 */ /* 0x001fe2000780c0ff */
[----:B------:R-:W-:Y:S02]  /*5660*/  IMAD.MOV.U32 R3, RZ, RZ, 0x1 ;  /* 0x00000001ff037424 */ /* 0x000fe400078e00ff */
[----:B------:R-:W-:-:S10]  /*5670*/  IMAD.MOV.U32 R8, RZ, RZ, RZ ;  /* 0x000000ffff087224 */ /* 0x000fd400078e00ff */
[----:B------:R-:W-:Y:S05]  /*5680*/  @!P0 BRA `(.L_x_103) ;  /* 0x0000000c00b48947 */ /* 0x000fea0003800000 */
[----:B------:R-:W0:Y:S01]  /*5690*/  S2R R12, SR_CgaCtaId ;  /* 0x00000000000c7919 */ /* 0x000e220000008800 */
[----:B------:R-:W-:Y:S01]  /*56a0*/  LOP3.LUT P0, RZ, R4, 0x1f, RZ, 0xc0, !PT ;  /* 0x0000001f04ff7812 */ /* 0x000fe2000780c0ff */
[----:B------:R-:W-:Y:S01]  /*56b0*/  ULDC UR21, c[0x0][0x658] ;  /* 0x0001960000157ab9 */ /* 0x000fe20000000800 */
[----:B------:R-:W-:Y:S01]  /*56c0*/  UMOV UR4, 0xffffffff ;  /* 0xffffffff00047882 */ /* 0x000fe20000000000 */
[----:B------:R-:W-:Y:S01]  /*56d0*/  BSSY B0, `(.L_x_103) ;  /* 0x00000e8000007945 */ /* 0x000fe20003800000 */
[----:B------:R-:W-:Y:S01]  /*56e0*/  USHF.L.U32 UR4, UR4, UR21, URZ ;  /* 0x0000001504047299 */ /* 0x000fe2000800063f */
[C---:B------:R-:W-:Y:S01]  /*56f0*/  ISETP.NE.AND P2, PT, R5.reuse, RZ, PT ;  /* 0x000000ff0500720c */ /* 0x040fe20003f45270 */
[----:B------:R-:W-:Y:S01]  /*5700*/  IMAD.MOV.U32 R10, RZ, RZ, 0x1 ;  /* 0x00000001ff0a7424 */ /* 0x000fe200078e00ff */
[----:B------:R-:W-:Y:S01]  /*5710*/  ISETP.NE.OR P0, PT, R5, RZ, !P0 ;  /* 0x000000ff0500720c */ /* 0x000fe20004705670 */
[----:B------:R-:W-:Y:S01]  /*5720*/  IMAD.MOV.U32 R3, RZ, RZ, 0x1 ;  /* 0x00000001ff037424 */ /* 0x000fe200078e00ff */
[----:B------:R-:W-:Y:S01]  /*5730*/  LOP3.LUT R9, R23, 0x2, RZ, 0xfc, !PT ;  /* 0x0000000217097812 */ /* 0x000fe200078efcff */
[----:B------:R-:W-:Y:S01]  /*5740*/  IMAD.MOV.U32 R8, RZ, RZ, RZ ;  /* 0x000000ffff087224 */ /* 0x000fe200078e00ff */
[----:B------:R-:W-:Y:S01]  /*5750*/  ULDC UR13, c[0x0][0x600] ;  /* 0x00018000000d7ab9 */ /* 0x000fe20000000800 */
[----:B------:R-:W-:Y:S01]  /*5760*/  UMOV UR5, 0x1 ;  /* 0x0000000100057882 */ /* 0x000fe20000000000 */
[----:B------:R-:W-:-:S02]  /*5770*/  UIADD3 UR30, UR37, 0x1, URZ ;  /* 0x00000001251e7890 */ /* 0x000fc4000fffe03f */
[----:B------:R-:W-:Y:S02]  /*5780*/  UIADD3 UR13, UR13, -0x1, URZ ;  /* 0xffffffff0d0d7890 */ /* 0x000fe4000fffe03f */
[----:B------:R-:W-:Y:S02]  /*5790*/  USHF.L.U32 UR21, UR5, UR21, URZ ;  /* 0x0000001505157299 */ /* 0x000fe4000800063f */
[----:B------:R-:W-:Y:S01]  /*57a0*/  ULOP3.LUT UR29, URZ, UR4, URZ, 0x33, !UPT ;  /* 0x000000043f1d7292 */ /* 0x000fe2000f8e333f */
[----:B------:R-:W-:Y:S01]  /*57b0*/  ULDC.64 UR22, c[0x0][0x198] ;  /* 0x0000660000167ab9 */ /* 0x000fe20000000a00 */
[C---:B0-----:R-:W-:Y:S02]  /*57c0*/  IMAD.SHL.U32 R11, R12.reuse, 0x20, RZ ;  /* 0x000000200c0b7824 */ /* 0x041fe400078e00ff */
[----:B------:R-:W-:-:S03]  /*57d0*/  IMAD.SHL.U32 R12, R12, 0x400, RZ ;  /* 0x000004000c0c7824 */ /* 0x000fc600078e00ff */
[----:B------:R-:W-:Y:S02]  /*57e0*/  LOP3.LUT R11, R11, 0x20, RZ, 0xc0, !PT ;  /* 0x000000200b0b7812 */ /* 0x000fe400078ec0ff */
[----:B------:R-:W-:-:S07]  /*57f0*/  LOP3.LUT R12, R12, 0x400, RZ, 0xc0, !PT ;  /* 0x000004000c0c7812 */ /* 0x000fce00078ec0ff */
.L_x_115:
[----:B------:R-:W-:-:S03]  /*5800*/  UMOV UR4, 0xffffffff ;  /* 0xffffffff00047882 */ /* 0x000fc60000000000 */
[----:B------:R-:W-:Y:S05]  /*5810*/  BRA.DIV UR4, `(.L_x_104) ;  /* 0x0000001204487947 */ /* 0x000fea000b800000 */
[----:B------:R-:W-:-:S13]  /*5820*/  ELECT P6, URZ, PT ;  /* 0x00000000003f782f */ /* 0x000fda00038c0000 */
.L_x_127:
[----:B------:R-:W0:Y:S01]  /*5830*/  LDC R4, c[0x0][0x28c] ;  /* 0x0000a300ff047b82 */ /* 0x000e220000000800 */
[----:B------:R-:W-:Y:S01]  /*5840*/  BSSY B1, `(.L_x_105) ;  /* 0x000005b000017945 */ /* 0x000fe20003800000 */
[----:B0-----:R-:W-:-:S13]  /*5850*/  ISETP.LT.OR P6, PT, R4, 0x1, !P6 ;  /* 0x000000010400780c */ /* 0x001fda00077c1670 */
[----:B------:R-:W-:Y:S05]  /*5860*/  @P6 BRA `(.L_x_106) ;  /* 0x0000000400606947 */ /* 0x000fea0003800000 */
[----:B------:R-:W-:Y:S02]  /*5870*/  IMAD.SHL.U32 R22, R22, 0x40, RZ ;  /* 0x0000004016167824 */ /* 0x000fe400078e00ff */
[----:B------:R-:W-:Y:S02]  /*5880*/  IMAD R18, R18, 0x40, R11 ;  /* 0x0000004012127824 */ /* 0x000fe400078e020b */
[----:B------:R-:W-:Y:S02]  /*5890*/  IMAD.MOV.U32 R15, RZ, RZ, RZ ;  /* 0x000000ffff0f7224 */ /* 0x000fe400078e00ff */
[----:B------:R-:W-:Y:S02]  /*58a0*/  IMAD.U32 R20, RZ, RZ, UR30 ;  /* 0x0000001eff147e24 */ /* 0x000fe4000f8e00ff */
[----:B------:R-:W-:Y:S02]  /*58b0*/  IMAD.MOV.U32 R4, RZ, RZ, R3 ;  /* 0x000000ffff047224 */ /* 0x000fe400078e0003 */
[----:B------:R-:W-:-:S07]  /*58c0*/  IMAD.MOV.U32 R5, RZ, RZ, R8 ;  /* 0x000000ffff057224 */ /* 0x000fce00078e0008 */
.L_x_110:
[----:B------:R-:W0:Y:S01]  /*58d0*/  S2R R7, SR_CgaCtaId ;  /* 0x0000000000077919 */ /* 0x000e220000008800 */
[----:B------:R-:W-:-:S04]  /*58e0*/  MOV R6, 0x400 ;  /* 0x0000040000067802 */ /* 0x000fc80000000f00 */
[----:B0-----:R-:W-:Y:S02]  /*58f0*/  LEA R14, R7, R6, 0x18 ;  /* 0x00000006070e7211 */ /* 0x001fe400078ec0ff */
[----:B------:R-:W-:Y:S01]  /*5900*/  SHF.L.U32 R6, R4, 0x1f, RZ ;  /* 0x0000001f04067819 */ /* 0x000fe200000006ff */
[----:B------:R-:W0:Y:S02]  /*5910*/  @!P2 LDC R7, c[0x0][0x500] ;  /* 0x00014000ff07ab82 */ /* 0x000e240000000800 */
[----:B------:R-:W-:-:S04]  /*5920*/  IMAD R13, R5, 0x8, R14 ;  /* 0x00000008050d7824 */ /* 0x000fc800078e020e */
[----:B------:R-:W1:Y:S02]  /*5930*/  SYNCS.PHASECHK.TRANS64.TRYWAIT P1, [R13+URZ+0x18], R6 ;  /* 0x000018060d0075a7 */ /* 0x000e64000802017f */
[----:B-1----:R-:W-:Y:S05]  /*5940*/  @!P1 BRA `(.L_x_107) ;  /* 0x00000010001c9947 */ /* 0x002fea0003800000 */
.L_x_128:
[----:B-1----:R-:W-:Y:S01]  /*5950*/  PRMT R6, R9, 0x9910, RZ ;  /* 0x0000991009067816 */ /* 0x002fe200000000ff */
[----:B0-----:R0:W-:Y:S03]  /*5960*/  @!P2 SYNCS.ARRIVE.TRANS64 RZ, [R13+URZ], R7 ;  /* 0x000000070dffa9a7 */ /* 0x0011e6000800003f */
[----:B------:R-:W-:-:S13]  /*5970*/  ISETP.NE.AND P1, PT, R6, 0x2, PT ;  /* 0x000000020600780c */ /* 0x000fda0003f25270 */
[----:B0-----:R-:W-:Y:S05]  /*5980*/  @P1 BRA `(.L_x_108) ;  /* 0x0000000000041947 */ /* 0x001fea0003800000 */
[----:B------:R-:W-:Y:S01]  /*5990*/  BPT.TRAP 0x1 ;  /* 0x000000040000795c */ /* 0x000fe20000300000 */
.L_x_108:
[----:B------:R-:W-:Y:S05]  /*59a0*/  @P0 BRA `(.L_x_109) ;  /* 0x0000000000040947 */ /* 0x000fea0003800000 */
[----:B------:R-:W-:Y:S01]  /*59b0*/  BPT.TRAP 0x1 ;  /* 0x000000040000795c */ /* 0x000fe20000300000 */
.L_x_109:
[----:B------:R-:W-:Y:S01]  /*59c0*/  IMAD R6, R5, 0x8000, R14 ;  /* 0x0000800005067824 */ /* 0x000fe200078e020e */
[----:B------:R-:W-:Y:S01]  /*59d0*/  R2UR UR10, R15 ;  /* 0x000000000f0a72ca */ /* 0x000fe200000e0000 */
[----:B------:R-:W-:Y:S01]  /*59e0*/  UIADD3 UR14, UP0, UR22, 0xf0, URZ ;  /* 0x000000f0160e7890 */ /* 0x000fe2000ff1e03f */
[----:B------:R-:W-:Y:S01]  /*59f0*/  R2UR UR9, R13 ;  /* 0x000000000d0972ca */ /* 0x000fe200000e0000 */
[----:B------:R-:W-:Y:S01]  /*5a00*/  VIADD R20, R20, 0xffffffff ;  /* 0xffffffff14147836 */ /* 0x000fe20000000000 */
[----:B------:R-:W-:Y:S01]  /*5a10*/  R2UR UR40, R6 ;  /* 0x00000000062872ca */ /* 0x000fe200000e0000 */
[----:B------:R-:W-:Y:S01]  /*5a20*/  IMAD R6, R5, 0x2000, R12 ;  /* 0x0000200005067824 */ /* 0x000fe200078e020c */
[----:B------:R-:W-:Y:S01]  /*5a30*/  R2UR UR11, R22 ;  /* 0x00000000160b72ca */ /* 0x000fe200000e0000 */
[----:B------:R-:W-:Y:S01]  /*5a40*/  UIADD3.X UR15, URZ, UR23, URZ, UP0, !UPT ;  /* 0x000000173f0f7290 */ /* 0x000fe200087fe43f */
[----:B------:R-:W-:Y:S01]  /*5a50*/  R2UR UR12, R19 ;  /* 0x00000000130c72ca */ /* 0x000fe200000e0000 */
[----:B------:R-:W-:Y:S01]  /*5a60*/  IMAD R6, R6, 0x4, R14 ;  /* 0x0000000406067824 */ /* 0x000fe200078e020e */
[----:B------:R-:W-:Y:S01]  /*5a70*/  R2UR UR35, R18 ;  /* 0x00000000122372ca */ /* 0x000fe200000e0000 */
[----:B------:R-:W-:Y:S01]  /*5a80*/  UIADD3 UR4, UP1, UR22, 0x1f0, URZ ;  /* 0x000001f016047890 */ /* 0x000fe2000ff3e03f */
[----:B------:R-:W-:Y:S01]  /*5a90*/  ISETP.GT.AND P3, PT, R20, 0x1, PT ;  /* 0x000000011400780c */ /* 0x000fe20003f64270 */
[----:B------:R-:W-:Y:S01]  /*5aa0*/  UIADD3 UR58, UR10, 0x20, URZ ;  /* 0x000000200a3a7890 */ /* 0x000fe2000fffe03f */
[----:B------:R-:W-:Y:S01]  /*5ab0*/  R2UR UR18, R6 ;  /* 0x00000000061272ca */ /* 0x000fe200000e0000 */
[----:B------:R-:W-:Y:S01]  /*5ac0*/  UIADD3 UR50, UR10, 0x40, URZ ;  /* 0x000000400a327890 */ /* 0x000fe2000fffe03f */
[----:B------:R-:W-:Y:S01]  /*5ad0*/  VIADD R5, R5, 0x1 ;  /* 0x0000000105057836 */ /* 0x000fe20000000000 */
[----:B------:R-:W-:Y:S01]  /*5ae0*/  UIADD3 UR8, UR40, 0x100, URZ ;  /* 0x0000010028087890 */ /* 0x000fe2000fffe03f */
[----:B------:R-:W-:Y:S01]  /*5af0*/  VIADD R15, R15, 0x80 ;  /* 0x000000800f0f7836 */ /* 0x000fe20000000000 */
[----:B------:R-:W-:-:S02]  /*5b00*/  UIADD3 UR56, UR40, 0x2100, URZ ;  /* 0x0000210028387890 */ /* 0x000fc4000fffe03f */
[----:B------:R-:W-:Y:S01]  /*5b10*/  UIADD3 UR48, UR40, 0x4100, URZ ;  /* 0x0000410028307890 */ /* 0x000fe2000fffe03f */
[C---:B------:R-:W-:Y:S01]  /*5b20*/  ISETP.NE.AND P1, PT, R5.reuse, 0x3, PT ;  /* 0x000000030500780c */ /* 0x040fe20003f25270 */
[----:B------:R-:W-:Y:S02]  /*5b30*/  UIADD3 UR42, UR10, 0x60, URZ ;  /* 0x000000600a2a7890 */ /* 0x000fe4000fffe03f */
[----:B------:R-:W-:Y:S01]  /*5b40*/  UIADD3 UR40, UR40, 0x6100, URZ ;  /* 0x0000610028287890 */ /* 0x000fe2000fffe03f */
[----:B------:R-:W-:Y:S01]  /*5b50*/  SEL R7, RZ, 0x1, P1 ;  /* 0x00000001ff077807 */ /* 0x000fe20000800000 */
[----:B------:R-:W-:Y:S01]  /*5b60*/  UMOV UR6, 0x0 ;  /* 0x0000000000067882 */ /* 0x000fe20000000000 */
[----:B------:R-:W-:Y:S01]  /*5b70*/  UMOV UR7, 0x10000000 ;  /* 0x1000000000077882 */ /* 0x000fe20000000000 */
[----:B------:R-:W-:Y:S01]  /*5b80*/  UIADD3.X UR5, URZ, UR23, URZ, UP1, !UPT ;  /* 0x000000173f057290 */ /* 0x000fe20008ffe43f */
[----:B------:R0:W-:Y:S01]  /*5b90*/  UTMALDG.3D [UR8], [UR14], desc[UR6] ;  /* 0x000006080e0075b4 */ /* 0x0001e20008011000 */
[----:B------:R-:W-:Y:S01]  /*5ba0*/  UIADD3 UR32, UR18, 0x18100, URZ ;  /* 0x0001810012207890 */ /* 0x000fe2000fffe03f */
[----:B------:R-:W-:Y:S01]  /*5bb0*/  LOP3.LUT R4, R4, R7, RZ, 0x3c, !PT ;  /* 0x0000000704047212 */ /* 0x000fe200078e3cff */
[----:B------:R-:W-:Y:S01]  /*5bc0*/  UIADD3 UR24, UR18, 0x1a100, URZ ;  /* 0x0001a10012187890 */ /* 0x000fe2000fffe03f */
[----:B------:R-:W-:Y:S01]  /*5bd0*/  SEL R5, R5, RZ, P1 ;  /* 0x000000ff05057207 */ /* 0x000fe20000800000 */
[----:B------:R-:W-:Y:S01]  /*5be0*/  UIADD3 UR16, UR18, 0x1c100, URZ ;  /* 0x0001c10012107890 */ /* 0x000fe2000fffe03f */
[----:B------:R-:W-:Y:S01]  /*5bf0*/  UMOV UR57, UR9 ;  /* 0x0000000900397c82 */ /* 0x000fe20008000000 */
        /* <DEDUP_REMOVED lines=8> */
[----:B------:R1:W-:Y:S01]  /*5c80*/  UTMALDG.3D [UR56], [UR14], desc[UR6] ;  /* 0x000006380e0075b4 */ /* 0x0003e20008011000 */
[----:B------:R-:W-:Y:S01]  /*5c90*/  UMOV UR31, 0x30000 ;  /* 0x00030000001f7882 */ /* 0x000fe20000000000 */
[----:B------:R-:W-:Y:S01]  /*5ca0*/  UMOV UR33, UR9 ;  /* 0x0000000900217c82 */ /* 0x000fe20008000000 */
[----:B------:R-:W-:Y:S01]  /*5cb0*/  UMOV UR34, UR10 ;  /* 0x0000000a00227c82 */ /* 0x000fe20008000000 */
[----:B------:R-:W-:Y:S01]  /*5cc0*/  UMOV UR36, UR12 ;  /* 0x0000000c00247c82 */ /* 0x000fe20008000000 */
[----:B------:R-:W-:Y:S01]  /*5cd0*/  UMOV UR25, UR9 ;  /* 0x0000000900197c82 */ /* 0x000fe20008000000 */
[----:B------:R-:W-:Y:S01]  /*5ce0*/  UMOV UR27, UR35 ;  /* 0x00000023001b7c82 */ /* 0x000fe20008000000 */
[----:B------:R-:W-:Y:S01]  /*5cf0*/  UMOV UR28, UR12 ;  /* 0x0000000c001c7c82 */ /* 0x000fe20008000000 */
[----:B0-----:R-:W-:Y:S01]  /*5d00*/  UIADD3 UR8, UR18, 0x1e100, URZ ;  /* 0x0001e10012087890 */ /* 0x001fe2000fffe03f */
[----:B------:R1:W-:Y:S01]  /*5d10*/  UTMALDG.3D [UR48], [UR14], desc[UR6] ;  /* 0x000006300e0075b4 */ /* 0x0003e20008011000 */
        /* <DEDUP_REMOVED lines=8> */
[----:B------:R1:W-:Y:S01]  /*5da0*/  UTMALDG.3D.MULTICAST [UR32], [UR4], UR31, desc[UR6] ;  /* 0x00000620040073b4 */ /* 0x0003e2000801181f */
[----:B------:R1:W-:Y:S01]  /*5db0*/  UTMALDG.3D.MULTICAST [UR24], [UR4], UR31, desc[UR6] ;  /* 0x00000618040073b4 */ /* 0x0003e2000801181f */
[----:B------:R1:W-:Y:S01]  /*5dc0*/  UTMALDG.3D.MULTICAST [UR16], [UR4], UR31, desc[UR6] ;  /* 0x00000610040073b4 */ /* 0x0003e2000801181f */
[----:B------:R1:W-:Y:S02]  /*5dd0*/  UTMALDG.3D.MULTICAST [UR8], [UR4], UR31, desc[UR6] ;  /* 0x00000608040073b4 */ /* 0x0003e4000801181f */
[----:B-1----:R-:W-:Y:S05]  /*5de0*/  @P3 BRA `(.L_x_110) ;  /* 0xfffffff800b83947 */ /* 0x002fea000383ffff */
.L_x_106:
[----:B------:R-:W-:Y:S05]  /*5df0*/  BSYNC B1 ;  /* 0x0000000000017941 */ /* 0x000fea0003800000 */
.L_x_105:
[----:B------:R-:W2:Y:S01]  /*5e00*/  LDL.64 R24, [R1] ;  /* 0x0000000001187983 */ /* 0x000ea20000100a00 */
[----:B------:R-:W-:Y:S01]  /*5e10*/  LOP3.LUT P4, RZ, R10, 0xff, RZ, 0xc0, !PT ;  /* 0x000000ff0aff7812 */ /* 0x000fe2000788c0ff */
[----:B------:R-:W-:Y:S01]  /*5e20*/  VIADD R7, R8, UR37 ;  /* 0x0000002508077c36 */ /* 0x000fe20008000000 */
[----:B------:R-:W-:Y:S01]  /*5e30*/  ULDC.64 UR4, c[0x0][0x650] ;  /* 0x0001940000047ab9 */ /* 0x000fe20000000a00 */
[----:B------:R-:W-:Y:S01]  /*5e40*/  IMAD.U32 R8, RZ, RZ, UR37 ;  /* 0x00000025ff087e24 */ /* 0x000fe2000f8e00ff */
[----:B------:R-:W-:Y:S01]  /*5e50*/  UISETP.GE.U32.AND UP0, UPT, UR37, 0x3, UPT ;  /* 0x000000032500788c */ /* 0x000fe2000bf06070 */
[----:B------:R-:W-:Y:S01]  /*5e60*/  BSSY B1, `(.L_x_111) ;  /* 0x000006c000017945 */ /* 0x000fe20003800000 */
[----:B------:R-:W-:Y:S01]  /*5e70*/  ISETP.GT.U32.AND P1, PT, R7, 0x2, PT ;  /* 0x000000020700780c */ /* 0x000fe20003f24070 */
[----:B------:R-:W-:Y:S01]  /*5e80*/  IMAD.MOV.U32 R22, RZ, RZ, -0x1 ;  /* 0xffffffffff167424 */ /* 0x000fe200078e00ff */
[----:B------:R-:W-:Y:S01]  /*5e90*/  PRMT R10, RZ, 0x7610, R10 ;  /* 0x00007610ff0a7816 */ /* 0x000fe2000000000a */
[----:B------:R-:W-:Y:S01]  /*5ea0*/  IMAD.MOV.U32 R18, RZ, RZ, -0x1 ;  /* 0xffffffffff127424 */ /* 0x000fe200078e00ff */
[----:B------:R-:W-:Y:S01]  /*5eb0*/  ISETP.LT.U32.AND P1, PT, R8, 0x3, P1 ;  /* 0x000000030800780c */ /* 0x000fe20000f21070 */
[----:B------:R-:W-:Y:S01]  /*5ec0*/  IMAD.MOV.U32 R19, RZ, RZ, -0x1 ;  /* 0xffffffffff137424 */ /* 0x000fe200078e00ff */
[----:B------:R-:W-:Y:S01]  /*5ed0*/  PLOP3.LUT P3, PT, PT, PT, UP0, 0x80, 0x0 ;  /* 0x000000000000781c */ /* 0x000fe20003f6f008 */
[----:B------:R-:W0:Y:S01]  /*5ee0*/  @P4 S2R R5, SR_CgaCtaId ;  /* 0x0000000000054919 */ /* 0x000e220000008800 */
[----:B------:R-:W-:-:S04]  /*5ef0*/  @P4 MOV R4, 0x400 ;  /* 0x0000040000044802 */ /* 0x000fc80000000f00 */
[----:B0-----:R-:W-:Y:S01]  /*5f00*/  @P4 LEA R6, R5, R4, 0x18 ;  /* 0x0000000405064211 */ /* 0x001fe200078ec0ff */
[----:B------:R-:W-:Y:S01]  /*5f10*/  IMAD.WIDE.U32 R4, R7, -0x55555555, RZ ;  /* 0xaaaaaaab07047825 */ /* 0x000fe200078e00ff */
[----:B------:R-:W-:Y:S02]  /*5f20*/  SEL R4, RZ, 0x1, !P1 ;  /* 0x00000001ff047807 */ /* 0x000fe40004800000 */
[----:B------:R0:W-:Y:S02]  /*5f30*/  @P4 SYNCS.ARRIVE.TRANS64.A1T0 RZ, [R6+URZ+0x68], RZ ;  /* 0x000068ff06ff49a7 */ /* 0x0001e4000810003f */
[----:B------:R-:W-:Y:S02]  /*5f40*/  LOP3.LUT R3, R3, R4, RZ, 0x3c, !PT ;  /* 0x0000000403037212 */ /* 0x000fe400078e3cff */
[----:B------:R-:W-:Y:S02]  /*5f50*/  PRMT R4, RZ, 0x7610, R4 ;  /* 0x00007610ff047816 */ /* 0x000fe40000000004 */
[----:B0-----:R-:W-:-:S04]  /*5f60*/  SHF.R.U32.HI R6, RZ, 0x1, R5 ;  /* 0x00000001ff067819 */ /* 0x001fc80000011605 */
[----:B------:R-:W-:Y:S01]  /*5f70*/  @P3 LOP3.LUT R3, R3, 0x1, R6, 0x78, !PT ;  /* 0x0000000103033812 */ /* 0x000fe200078e7806 */
[----:B------:R-:W-:Y:S01]  /*5f80*/  IMAD R8, R6, -0x3, R7 ;  /* 0xfffffffd06087824 */ /* 0x000fe200078e0207 */
[----:B--2---:R-:W-:-:S04]  /*5f90*/  IADD3 R16, P4, R16, R24, RZ ;  /* 0x0000001810107210 */ /* 0x004fc80007f9e0ff */
[----:B------:R-:W-:Y:S01]  /*5fa0*/  ISETP.GE.U32.AND P1, PT, R16, UR4, PT ;  /* 0x0000000410007c0c */ /* 0x000fe2000bf26070 */
[----:B------:R-:W-:-:S05]  /*5fb0*/  IMAD.X R17, R17, 0x1, R0, P4 ;  /* 0x0000000111117824 */ /* 0x000fca00020e0600 */
[----:B------:R-:W-:-:S13]  /*5fc0*/  ISETP.GE.U32.AND.EX P1, PT, R17, UR5, PT, P1 ;  /* 0x0000000511007c0c */ /* 0x000fda000bf26110 */
[----:B------:R-:W-:Y:S05]  /*5fd0*/  @P1 BRA `(.L_x_112) ;  /* 0x0000000400501947 */ /* 0x000fea0003800000 */
[----:B------:R-:W0:Y:S01]  /*5fe0*/  S2R R13, SR_CTAID.X ;  /* 0x00000000000d7919 */ /* 0x000e220000002500 */
[----:B------:R-:W-:Y:S01]  /*5ff0*/  ULDC.64 UR4, c[0x0][0x628] ;  /* 0x00018a0000047ab9 */ /* 0x000fe20000000a00 */
[----:B------:R-:W-:Y:S01]  /*6000*/  ULDC UR7, c[0x0][0x630] ;  /* 0x00018c0000077ab9 */ /* 0x000fe20000000800 */
[----:B------:R-:W-:Y:S01]  /*6010*/  ISETP.NE.U32.AND P1, PT, RZ, UR4, PT ;  /* 0x00000004ff007c0c */ /* 0x000fe2000bf25070 */
[----:B------:R-:W1:Y:S01]  /*6020*/  S2R R14, SR_CTAID.Y ;  /* 0x00000000000e7919 */ /* 0x000e620000002600 */
[----:B------:R-:W-:Y:S01]  /*6030*/  ULDC UR8, c[0x0][0x150] ;  /* 0x0000540000087ab9 */ /* 0x000fe20000000800 */
[----:B------:R-:W-:Y:S01]  /*6040*/  IMAD.MOV.U32 R4, RZ, RZ, R16 ;  /* 0x000000ffff047224 */ /* 0x000fe200078e0010 */
[----:B------:R-:W-:Y:S01]  /*6050*/  ISETP.NE.AND.EX P1, PT, RZ, UR5, PT, P1 ;  /* 0x00000005ff007c0c */ /* 0x000fe2000bf25310 */
[----:B------:R-:W-:Y:S01]  /*6060*/  IMAD.MOV.U32 R5, RZ, RZ, R17 ;  /* 0x000000ffff057224 */ /* 0x000fe200078e0011 */
[----:B0-----:R-:W-:-:S11]  /*6070*/  I2FP.F32.U32 R18, R13 ;  /* 0x0000000d00127245 */ /* 0x001fd60000201000 */
[----:B------:R-:W-:Y:S05]  /*6080*/  @!P1 BRA `(.L_x_113) ;  /* 0x0000000000289947 */ /* 0x000fea0003800000 */
[----:B------:R-:W-:Y:S02]  /*6090*/  ULDC UR6, c[0x0][0x634] ;  /* 0x00018d0000067ab9 */ /* 0x000fe40000000800 */
[----:B------:R-:W-:-:S05]  /*60a0*/  IADD3 R5, P1, R16, UR6, RZ ;  /* 0x0000000610057c10 */ /* 0x000fca000ff3e0ff */
[----:B------:R-:W-:-:S04]  /*60b0*/  IMAD.X R15, RZ, RZ, R17, P1 ;  /* 0x000000ffff0f7224 */ /* 0x000fc800008e0611 */
[----:B------:R-:W-:-:S04]  /*60c0*/  IMAD.WIDE.U32 R6, R15, UR4, RZ ;  /* 0x000000040f067c25 */ /* 0x000fc8000f8e00ff */
[----:B------:R-:W-:-:S04]  /*60d0*/  IMAD.WIDE.U32 R6, P1, R5, UR5, R6 ;  /* 0x0000000505067c25 */ /* 0x000fc8000f820006 */
[----:B------:R-:W-:-:S04]  /*60e0*/  IMAD.WIDE.U32 R4, R5, UR4, RZ ;  /* 0x0000000405047c25 */ /* 0x000fc8000f8e00ff */
[----:B------:R-:W-:Y:S01]  /*60f0*/  IMAD.MOV.U32 R4, RZ, RZ, R7 ;  /* 0x000000ffff047224 */ /* 0x000fe200078e0007 */
[----:B------:R-:W-:Y:S01]  /*6100*/  IADD3 RZ, P3, R5, R6, RZ ;  /* 0x0000000605ff7210 */ /* 0x000fe20007f7e0ff */
[----:B------:R-:W-:-:S04]  /*6110*/  IMAD.X R5, RZ, RZ, RZ, P1 ;  /* 0x000000ffff057224 */ /* 0x000fc800008e06ff */
[----:B------:R-:W-:-:S08]  /*6120*/  IMAD.WIDE.U32.X R4, R15, UR5, R4, P3 ;  /* 0x000000050f047c25 */ /* 0x000fd000098e0404 */
.L_x_113:
[--C-:B------:R-:W-:Y:S01]  /*6130*/  SHF.R.U64 R19, R4, UR7, R5.reuse ;  /* 0x0000000704137c19 */ /* 0x100fe20008001205 */
[----:B------:R-:W-:Y:S01]  /*6140*/  FMUL R18, R18, UR8 ;  /* 0x0000000812127c20 */ /* 0x000fe20008400000 */
[----:B------:R-:W-:Y:S01]  /*6150*/  SHF.R.U32.HI R4, RZ, UR7, R5 ;  /* 0x00000007ff047c19 */ /* 0x000fe20008011605 */
[----:B------:R-:W0:Y:S01]  /*6160*/  LDC R6, c[0x0][0x144] ;  /* 0x00005100ff067b82 */ /* 0x000e220000000800 */
[----:B------:R-:W-:Y:S01]  /*6170*/  IADD3 R5, P1, RZ, -R19, RZ ;  /* 0x80000013ff057210 */ /* 0x000fe20007f3e0ff */
[----:B------:R-:W-:Y:S01]  /*6180*/  ULDC UR6, c[0x0][0x154] ;  /* 0x0000550000067ab9 */ /* 0x000fe20000000800 */
[----:B-1----:R-:W-:Y:S01]  /*6190*/  I2FP.F32.U32 R7, R14 ;  /* 0x0000000e00077245 */ /* 0x002fe20000201000 */
[----:B------:R-:W1:Y:S01]  /*61a0*/  F2I.U32.TRUNC.NTZ R18, R18 ;  /* 0x0000001200127305 */ /* 0x000e62000020f000 */
[----:B------:R-:W-:Y:S01]  /*61b0*/  ULDC.64 UR4, c[0x0][0x620] ;  /* 0x0001880000047ab9 */ /* 0x000fe20000000a00 */
[----:B------:R-:W-:Y:S01]  /*61c0*/  IMAD.X R4, RZ, RZ, ~R4, P1 ;  /* 0x000000ffff047224 */ /* 0x000fe200008e0e04 */
[----:B------:R-:W-:Y:S01]  /*61d0*/  ISETP.NE.AND P4, PT, R2, 0x1, PT ;  /* 0x000000010200780c */ /* 0x000fe20003f85270 */
[----:B------:R-:W-:Y:S01]  /*61e0*/  FMUL R20, R7, UR6 ;  /* 0x0000000607147c20 */ /* 0x000fe20008400000 */
[----:B------:R-:W2:Y:S01]  /*61f0*/  LDC R21, c[0x0][0x148] ;  /* 0x00005200ff157b82 */ /* 0x000ea20000000800 */
[----:B------:R-:W-:Y:S01]  /*6200*/  IMAD R4, R4, UR4, RZ ;  /* 0x0000000404047c24 */ /* 0x000fe2000f8e02ff */
[----:B------:R-:W-:-:S02]  /*6210*/  ULDC.64 UR6, c[0x0][0x640] ;  /* 0x0001900000067ab9 */ /* 0x000fc40000000a00 */
[----:B------:R-:W-:Y:S01]  /*6220*/  ISETP.NE.U32.AND P1, PT, RZ, UR6, PT ;  /* 0x00000006ff007c0c */ /* 0x000fe2000bf25070 */
[----:B------:R-:W3:Y:S01]  /*6230*/  F2I.U32.TRUNC.NTZ R20, R20 ;  /* 0x0000001400147305 */ /* 0x000ee2000020f000 */
[C---:B------:R-:W-:Y:S02]  /*6240*/  IMAD R7, R5.reuse, UR5, R4 ;  /* 0x0000000505077c24 */ /* 0x040fe4000f8e0204 */
[----:B------:R-:W-:Y:S01]  /*6250*/  IMAD.WIDE.U32 R4, R5, UR4, R16 ;  /* 0x0000000405047c25 */ /* 0x000fe2000f8e0010 */
[----:B------:R-:W-:Y:S01]  /*6260*/  ULDC UR4, c[0x0][0x618] ;  /* 0x0001860000047ab9 */ /* 0x000fe20000000800 */
[----:B------:R-:W-:Y:S02]  /*6270*/  ISETP.NE.AND.EX P1, PT, RZ, UR7, PT, P1 ;  /* 0x00000007ff007c0c */ /* 0x000fe4000bf25310 */
[----:B------:R-:W-:Y:S02]  /*6280*/  IMAD.IADD R5, R5, 0x1, R7 ;  /* 0x0000000105057824 */ /* 0x000fe400078e0207 */
[----:B-1----:R-:W-:-:S03]  /*6290*/  IMAD.MOV R18, RZ, RZ, -R18 ;  /* 0x000000ffff127224 */ /* 0x002fc600078e0a12 */
[----:B------:R-:W-:Y:S01]  /*62a0*/  SHF.R.U64 R15, R4, UR4, R5 ;  /* 0x00000004040f7c19 */ /* 0x000fe20008001205 */
[----:B0-----:R-:W-:Y:S01]  /*62b0*/  IMAD R13, R6, R18, R13 ;  /* 0x00000012060d7224 */ /* 0x001fe200078e020d */
[----:B------:R-:W-:Y:S01]  /*62c0*/  SHF.R.U32.HI R4, RZ, UR4, R5 ;  /* 0x00000004ff047c19 */ /* 0x000fe20008011605 */
[----:B------:R-:W-:Y:S01]  /*62d0*/  ULDC UR4, c[0x0][0x608] ;  /* 0x0001820000047ab9 */ /* 0x000fe20000000800 */
[----:B---3--:R-:W-:Y:S02]  /*62e0*/  IMAD.MOV R6, RZ, RZ, -R20 ;  /* 0x000000ffff067224 */ /* 0x008fe400078e0a14 */
[--C-:B------:R-:W-:Y:S02]  /*62f0*/  SHF.R.U64 R18, R15, UR4, R4.reuse ;  /* 0x000000040f127c19 */ /* 0x100fe40008001204 */
[----:B------:R-:W-:Y:S01]  /*6300*/  SHF.R.U32.HI R5, RZ, UR4, R4 ;  /* 0x00000004ff057c19 */ /* 0x000fe20008011604 */
[----:B------:R-:W-:Y:S01]  /*6310*/  ULDC UR4, c[0x0][0x658] ;  /* 0x0001960000047ab9 */ /* 0x000fe20000000800 */
[----:B--2---:R-:W-:-:S02]  /*6320*/  @P4 IMAD R13, R21, R6, R14 ;  /* 0x00000006150d4224 */ /* 0x004fc400078e020e */
[--C-:B------:R-:W-:Y:S02]  /*6330*/  SHF.R.U64 R14, R18, UR4, R5.reuse ;  /* 0x00000004120e7c19 */ /* 0x100fe40008001205 */
[----:B------:R-:W-:-:S03]  /*6340*/  SHF.R.U32.HI R21, RZ, UR4, R5 ;  /* 0x00000004ff157c19 */ /* 0x000fc60008011605 */
[----:B------:R-:W-:Y:S02]  /*6350*/  IMAD.MOV.U32 R6, RZ, RZ, R14 ;  /* 0x000000ffff067224 */ /* 0x000fe400078e000e */
[----:B------:R-:W-:Y:S01]  /*6360*/  IMAD.MOV.U32 R5, RZ, RZ, R21 ;  /* 0x000000ffff057224 */ /* 0x000fe200078e0015 */
[----:B------:R-:W-:Y:S06]  /*6370*/  @!P1 BRA `(.L_x_114) ;  /* 0x00000000002c9947 */ /* 0x000fec0003800000 */
        /* <DEDUP_REMOVED lines=9> */
[----:B------:R-:W-:-:S04]  /*6410*/  IMAD.WIDE.U32.X R4, R21, UR7, R4, P3 ;  /* 0x0000000715047c25 */ /* 0x000fc800098e0404 */
[----:B------:R-:W-:-:S07]  /*6420*/  IMAD.MOV.U32 R6, RZ, RZ, R4 ;  /* 0x000000ffff067224 */ /* 0x000fce00078e0004 */
.L_x_114:
[----:B------:R-:W-:Y:S01]  /*6430*/  ULDC UR4, c[0x0][0x648] ;  /* 0x0001920000047ab9 */ /* 0x000fe20000000800 */
[----:B------:R-:W-:Y:S01]  /*6440*/  LOP3.LUT R4, R18, UR29, RZ, 0xc0, !PT ;  /* 0x0000001d12047c12 */ /* 0x000fe2000f8ec0ff */
[----:B------:R-:W-:Y:S01]  /*6450*/  ULDC UR5, c[0x0][0x610] ;  /* 0x0001840000057ab9 */ /* 0x000fe20000000800 */
[----:B------:R-:W-:Y:S01]  /*6460*/  SHF.R.U64 R5, R6, UR4, R5 ;  /* 0x0000000406057c19 */ /* 0x000fe20008001205 */
[----:B------:R-:W-:Y:S01]  /*6470*/  ULDC UR4, c[0x0][0x638] ;  /* 0x00018e0000047ab9 */ /* 0x000fe20000000800 */
[----:B------:R-:W-:-:S03]  /*6480*/  LOP3.LUT R15, R15, UR13, RZ, 0xc0, !PT ;  /* 0x0000000d0f0f7c12 */ /* 0x000fc6000f8ec0ff */
[----:B------:R-:W-:Y:S02]  /*6490*/  IMAD.MOV R7, RZ, RZ, -R5 ;  /* 0x000000ffff077224 */ /* 0x000fe400078e0a05 */
[----:B------:R-:W-:Y:S02]  /*64a0*/  IMAD R4, R5, UR21, R4 ;  /* 0x0000001505047c24 */ /* 0x000fe4000f8e0204 */
[----:B------:R-:W-:Y:S01]  /*64b0*/  IMAD R14, R7, UR4, R14 ;  /* 0x00000004070e7c24 */ /* 0x000fe2000f8e020e */
[----:B------:R-:W-:Y:S01]  /*64c0*/  ULDC UR4, c[0x0][0x600] ;  /* 0x0001800000047ab9 */ /* 0x000fe20000000800 */
[----:B------:R-:W-:Y:S02]  /*64d0*/  IMAD R13, R4, UR5, R13 ;  /* 0x00000005040d7c24 */ /* 0x000fe4000f8e020d */
[----:B------:R-:W-:Y:S02]  /*64e0*/  IMAD R14, R14, UR4, R15 ;  /* 0x000000040e0e7c24 */ /* 0x000fe4000f8e020f */
[----:B------:R-:W-:-:S03]  /*64f0*/  IMAD.MOV.U32 R4, RZ, RZ, 0x1 ;  /* 0x00000001ff047424 */ /* 0x000fc600078e00ff */
[----:B------:R-:W-:Y:S02]  /*6500*/  SEL R18, R14, R13, !P4 ;  /* 0x0000000d0e127207 */ /* 0x000fe40006000000 */
[----:B------:R-:W-:-:S07]  /*6510*/  SEL R22, R13, R14, !P4 ;  /* 0x0000000e0d167207 */ /* 0x000fce0006000000 */
.L_x_112:
[----:B------:R-:W-:Y:S05]  /*6520*/  BSYNC B1 ;  /* 0x0000000000017941 */ /* 0x000fea0003800000 */
.L_x_111:
[----:B------:R-:W-:-:S13]  /*6530*/  LOP3.LUT P1, RZ, R4, 0xff, RZ, 0xc0, !PT ;  /* 0x000000ff04ff7812 */ /* 0x000fda000782c0ff */
[----:B------:R-:W-:Y:S05]  /*6540*/  @P1 BRA `(.L_x_115) ;  /* 0xfffffff000ac1947 */ /* 0x000fea000383ffff */
[----:B------:R-:W-:Y:S05]  /*6550*/  BSYNC B0 ;  /* 0x0000000000007941 */ /* 0x000fea0003800000 */
.L_x_103:
[----:B------:R-:W-:-:S03]  /*6560*/  UMOV UR4, 0xffffffff ;  /* 0xffffffff00047882 */ /* 0x000fc60000000000 */
[----:B------:R-:W-:Y:S05]  /*6570*/  BRA.DIV UR4, `(.L_x_116) ;  /* 0x0000000604247947 */ /* 0x000fea000b800000 */
[----:B------:R-:W-:-:S13]  /*6580*/  ELECT P6, URZ, PT ;  /* 0x00000000003f782f */ /* 0x000fda00038c0000 */
.L_x_131:
[----:B------:R-:W-:Y:S04]  /*6590*/  BSSY B0, `(.L_x_117) ;  /* 0x0000022000007945 */ /* 0x000fe80003800000 */
[----:B------:R-:W-:Y:S05]  /*65a0*/  @!P6 BRA `(.L_x_118) ;  /* 0x000000000080e947 */ /* 0x000fea0003800000 */
[----:B------:R-:W-:-:S04]  /*65b0*/  LOP3.LUT R23, R23, 0x2, RZ, 0xfc, !PT ;  /* 0x0000000217177812 */ /* 0x000fc800078efcff */
[----:B------:R-:W-:-:S13]  /*65c0*/  ISETP.NE.AND P0, PT, R23, 0x3, PT ;  /* 0x000000031700780c */ /* 0x000fda0003f05270 */
[----:B------:R-:W-:Y:S05]  /*65d0*/  @!P0 BRA `(.L_x_119) ;  /* 0x0000000000048947 */ /* 0x000fea0003800000 */
[----:B------:R-:W-:Y:S01]  /*65e0*/  BPT.TRAP 0x1 ;  /* 0x000000040000795c */ /* 0x000fe20000300000 */
.L_x_119:
[----:B------:R-:W0:Y:S01]  /*65f0*/  S2R R5, SR_CgaCtaId ;  /* 0x0000000000057919 */ /* 0x000e220000008800 */
[----:B------:R-:W-:Y:S02]  /*6600*/  MOV R0, 0x400 ;  /* 0x0000040000007802 */ /* 0x000fe40000000f00 */
[----:B------:R-:W-:Y:S02]  /*6610*/  SHF.L.U32 R2, R3, 0x1f, RZ ;  /* 0x0000001f03027819 */ /* 0x000fe400000006ff */
[----:B0-----:R-:W-:-:S05]  /*6620*/  LEA R5, R5, R0, 0x18 ;  /* 0x0000000005057211 */ /* 0x001fca00078ec0ff */
[----:B------:R-:W-:-:S04]  /*6630*/  VIADD R5, R5, 0x18 ;  /* 0x0000001805057836 */ /* 0x000fc80000000000 */
[C---:B------:R-:W-:Y:S02]  /*6640*/  IMAD R7, R8.reuse, 0x8, R5 ;  /* 0x0000000808077824 */ /* 0x040fe400078e0205 */
[----:B------:R-:W-:Y:S02]  /*6650*/  VIADD R8, R8, 0x1 ;  /* 0x0000000108087836 */ /* 0x000fe40000000000 */
[----:B------:R-:W0:Y:S03]  /*6660*/  SYNCS.PHASECHK.TRANS64.TRYWAIT P0, [R7+URZ], R2 ;  /* 0x00000002070075a7 */ /* 0x000e26000800017f */
[----:B------:R-:W-:-:S04]  /*6670*/  ISETP.NE.AND P1, PT, R8, 0x3, PT ;  /* 0x000000030800780c */ /* 0x000fc80003f25270 */
[----:B------:R-:W-:Y:S02]  /*6680*/  SEL R0, RZ, 0x1, P1 ;  /* 0x00000001ff007807 */ /* 0x000fe40000800000 */
[----:B------:R-:W-:Y:S02]  /*6690*/  SEL R8, R8, RZ, P1 ;  /* 0x000000ff08087207 */ /* 0x000fe40000800000 */
[----:B------:R-:W-:-:S03]  /*66a0*/  LOP3.LUT R9, R3, R0, RZ, 0x3c, !PT ;  /* 0x0000000003097212 */ /* 0x000fc600078e3cff */
[----:B------:R-:W-:Y:S01]  /*66b0*/  IMAD R4, R8, 0x8, R5 ;  /* 0x0000000808047824 */ /* 0x000fe200078e0205 */
[----:B------:R-:W-:Y:S01]  /*66c0*/  SHF.L.U32 R3, R9, 0x1f, RZ ;  /* 0x0000001f09037819 */ /* 0x000fe200000006ff */
[----:B0-----:R-:W-:Y:S06]  /*66d0*/  @!P0 BRA `(.L_x_120) ;  /* 0x0000000000ec8947 */ /* 0x001fec0003800000 */
.L_x_132:
[----:B------:R-:W1:Y:S01]  /*66e0*/  SYNCS.PHASECHK.TRANS64.TRYWAIT P0, [R4+URZ], R3 ;  /* 0x00000003040075a7 */ /* 0x000e62000800017f */
[----:B------:R-:W-:-:S05]  /*66f0*/  VIADD R0, R8, 0x1 ;  /* 0x0000000108007836 */ /* 0x000fca0000000000 */
[----:B------:R-:W-:-:S04]  /*6700*/  ISETP.NE.AND P1, PT, R0, 0x3, PT ;  /* 0x000000030000780c */ /* 0x000fc80003f25270 */
[----:B0-----:R-:W-:Y:S02]  /*6710*/  SEL R2, RZ, 0x1, P1 ;  /* 0x00000001ff027807 */ /* 0x001fe40000800000 */
[----:B------:R-:W-:Y:S02]  /*6720*/  SEL R0, R0, RZ, P1 ;  /* 0x000000ff00007207 */ /* 0x000fe40000800000 */
[----:B------:R-:W-:Y:S01]  /*6730*/  LOP3.LUT R2, R9, R2, RZ, 0x3c, !PT ;  /* 0x0000000209027212 */ /* 0x000fe200078e3cff */
[----:B-1----:R-:W-:Y:S06]  /*6740*/  @!P0 BRA `(.L_x_121) ;  /* 0x0000000000e48947 */ /* 0x002fec0003800000 */
.L_x_133:
[----:B------:R-:W-:Y:S01]  /*6750*/  IMAD R5, R0, 0x8, R5 ;  /* 0x0000000800057824 */ /* 0x000fe200078e0205 */
[----:B------:R-:W-:-:S07]  /*6760*/  SHF.L.U32 R0, R2, 0x1f, RZ ;  /* 0x0000001f02007819 */ /* 0x000fce00000006ff */
.L_x_122:
[----:B-1----:R1:W2:Y:S02]  /*6770*/  SYNCS.PHASECHK.TRANS64.TRYWAIT P0, [R5+URZ], R0 ;  /* 0x00000000050075a7 */ /* 0x0022a4000800017f */
[----:B--2---:R-:W-:Y:S05]  /*6780*/  @!P0 NANOSLEEP.SYNCS 0x989680 ;  /* 0x009896800000895d */ /* 0x004fea0003900000 */
[----:B------:R-:W2:Y:S02]  /*6790*/  @!P0 SYNCS.PHASECHK.TRANS64 P0, [R5+URZ], R0 ;  /* 0x00000000050085a7 */ /* 0x000ea4000800007f */
[----:B--2---:R-:W-:Y:S05]  /*67a0*/  @!P0 BRA `(.L_x_122) ;  /* 0xfffffffc00f08947 */ /* 0x004fea000383ffff */
.L_x_118:
[----:B------:R-:W-:Y:S05]  /*67b0*/  BSYNC B0 ;  /* 0x0000000000007941 */ /* 0x000fea0003800000 */
.L_x_117:
[----:B------:R-:W-:Y:S05]  /*67c0*/  EXIT ;  /* 0x000000000000794d */ /* 0x000fea0003800000 */
.L_x_19:
[----:B0-----:R-:W-:-:S04]  /*67d0*/  IMAD.U32 R3, RZ, RZ, UR43 ;  /* 0x0000002bff037e24 */ /* 0x001fc8000f8e00ff */
[----:B------:R0:W1:Y:S03]  /*67e0*/  SYNCS.PHASECHK.TRANS64.TRYWAIT P0, [R3+URZ+-0x8], R0 ;  /* 0xfffff800030075a7 */ /* 0x000066000800017f */
[----:B-1----:R-:W-:Y:S05]  /*67f0*/  @!P0 NANOSLEEP.SYNCS 0x989680 ;  /* 0x009896800000895d */ /* 0x002fea0003900000 */
[----:B------:R-:W1:Y:S02]  /*6800*/  @!P0 SYNCS.PHASECHK.TRANS64 P0, [R3+URZ+-0x8], R0 ;  /* 0xfffff800030085a7 */ /* 0x000e64000800007f */
[----:B-1----:R-:W-:Y:S05]  /*6810*/  @!P0 BRA `(.L_x_19) ;  /* 0xfffffffc00ec8947 */ /* 0x002fea000383ffff */
[----:B------:R-:W-:Y:S05]  /*6820*/  BRA `(.L_x_123) ;  /* 0xffffffac00f87947 */ /* 0x000fea000383ffff */
.L_x_24:
[----:B-1----:R1:W2:Y:S02]  /*6830*/  SYNCS.PHASECHK.TRANS64.TRYWAIT P1, [R3+URZ], R0 ;  /* 0x00000000030075a7 */ /* 0x0022a4000802017f */
[----:B--2---:R-:W-:Y:S05]  /*6840*/  @!P1 NANOSLEEP.SYNCS 0x989680 ;  /* 0x009896800000995d */ /* 0x004fea0003900000 */
[----:B------:R-:W2:Y:S02]  /*6850*/  @!P1 SYNCS.PHASECHK.TRANS64 P1, [R3+URZ], R0 ;  /* 0x00000000030095a7 */ /* 0x000ea4000802007f */
[----:B--2---:R-:W-:Y:S05]  /*6860*/  @!P1 BRA `(.L_x_24) ;  /* 0xfffffffc00f09947 */ /* 0x004fea000383ffff */
[----:B------:R-:W-:Y:S05]  /*6870*/  BRA `(.L_x_23) ;  /* 0xffffffb000647947 */ /* 0x000fea000383ffff */
.L_x_29:
[----:B-1----:R-:W-:-:S04]  /*6880*/  IMAD.U32 R5, RZ, RZ, UR5 ;  /* 0x00000005ff057e24 */ /* 0x002fc8000f8e00ff */
[----:B------:R1:W2:Y:S03]  /*6890*/  SYNCS.PHASECHK.TRANS64.TRYWAIT P1, [R5+URZ], R4 ;  /* 0x00000004050075a7 */ /* 0x0002a6000802017f */
[----:B--2---:R-:W-:Y:S05]  /*68a0*/  @!P1 NANOSLEEP.SYNCS 0x989680 ;  /* 0x009896800000995d */ /* 0x004fea0003900000 */
[----:B------:R-:W2:Y:S02]  /*68b0*/  @!P1 SYNCS.PHASECHK.TRANS64 P1, [R5+URZ], R4 ;  /* 0x00000004050095a7 */ /* 0x000ea4000802007f */
[----:B--2---:R-:W-:Y:S05]  /*68c0*/  @!P1 BRA `(.L_x_29) ;  /* 0xfffffffc00ec9947 */ /* 0x004fea000383ffff */
[----:B------:R-:W-:Y:S05]  /*68d0*/  BRA `(.L_x_28) ;  /* 0xffffffb8006c7947 */ /* 0x000fea000383ffff */
.L_x_35:
[----:B0-----:R-:W-:-:S04]  /*68e0*/  IMAD.U32 R3, RZ, RZ, UR43 ;  /* 0x0000002bff037e24 */ /* 0x001fc8000f8e00ff */
[----:B------:R0:W1:Y:S03]  /*68f0*/  SYNCS.PHASECHK.TRANS64.TRYWAIT P0, [R3+URZ+0x8], R0 ;  /* 0x00000800030075a7 */ /* 0x000066000800017f */
[----:B-1----:R-:W-:Y:S05]  /*6900*/  @!P0 NANOSLEEP.SYNCS 0x989680 ;  /* 0x009896800000895d */ /* 0x002fea0003900000 */
[----:B------:R-:W1:Y:S02]  /*6910*/  @!P0 SYNCS.PHASECHK.TRANS64 P0, [R3+URZ+0x8], R0 ;  /* 0x00000800030085a7 */ /* 0x000e64000800007f */
[----:B-1----:R-:W-:Y:S05]  /*6920*/  @!P0 BRA `(.L_x_35) ;  /* 0xfffffffc00ec8947 */ /* 0x002fea000383ffff */
[----:B------:R-:W-:Y:S05]  /*6930*/  BRA `(.L_x_124) ;  /* 0xffffffc000fc7947 */ /* 0x000fea000383ffff */
.L_x_104:
[----:B------:R-:W-:Y:S01]  /*6940*/  BSSY B1, `(.L_x_125) ;  /* 0x0000006000017945 */ /* 0x000fe20003800000 */
[----:B------:R-:W-:-:S07]  /*6950*/  IMAD.MOV.U32 R15, RZ, RZ, -0x1 ;  /* 0xffffffffff0f7424 */ /* 0x000fce00078e00ff */
[----:B-----5:R-:W-:Y:S05]  /*6960*/  WARPSYNC.COLLECTIVE R15, `(.L_x_126) ;  /* 0x000000000f0c7348 */ /* 0x020fea0003c00000 */
[----:B------:R-:W-:Y:S02]  /*6970*/  ELECT P6, UR62, PT ;  /* 0x00000000003e782f */ /* 0x000fe400038c0000 */
[----:B------:R-:W-:Y:S01]  /*6980*/  MOV R14, UR62 ;  /* 0x0000003e000e7c02 */ /* 0x000fe20008000f00 */
[----:B-----5:R-:W-:Y:S10]  /*6990*/  ENDCOLLECTIVE ;  /* 0x000000000000791b */ /* 0x020ff40003800000 */
.L_x_126:
[----:B------:R-:W-:Y:S05]  /*69a0*/  BSYNC B1 ;  /* 0x0000000000017941 */ /* 0x000fea0003800000 */
.L_x_125:
[----:B------:R-:W-:Y:S05]  /*69b0*/  BRA `(.L_x_127) ;  /* 0xffffffec009c7947 */ /* 0x000fea000383ffff */
.L_x_107:
[----:B-1----:R1:W2:Y:S02]  /*69c0*/  SYNCS.PHASECHK.TRANS64.TRYWAIT P1, [R13+URZ+0x18], R6 ;  /* 0x000018060d0075a7 */ /* 0x0022a4000802017f */
[----:B--2---:R-:W-:Y:S05]  /*69d0*/  @!P1 NANOSLEEP.SYNCS 0x989680 ;  /* 0x009896800000995d */ /* 0x004fea0003900000 */
[----:B------:R-:W2:Y:S02]  /*69e0*/  @!P1 SYNCS.PHASECHK.TRANS64 P1, [R13+URZ+0x18], R6 ;  /* 0x000018060d0095a7 */ /* 0x000ea4000802007f */
[----:B--2---:R-:W-:Y:S05]  /*69f0*/  @!P1 BRA `(.L_x_107) ;  /* 0xfffffffc00f09947 */ /* 0x004fea000383ffff */
[----:B------:R-:W-:Y:S05]  /*6a00*/  BRA `(.L_x_128) ;  /* 0xffffffec00d07947 */ /* 0x000fea000383ffff */
.L_x_116:
[----:B------:R-:W-:Y:S01]  /*6a10*/  BSSY B0, `(.L_x_129) ;  /* 0x0000006000007945 */ /* 0x000fe20003800000 */
[----:B------:R-:W-:-:S07]  /*6a20*/  IMAD.MOV.U32 R15, RZ, RZ, -0x1 ;  /* 0xffffffffff0f7424 */ /* 0x000fce00078e00ff */
[----:B-----5:R-:W-:Y:S05]  /*6a30*/  WARPSYNC.COLLECTIVE R15, `(.L_x_130) ;  /* 0x000000000f0c7348 */ /* 0x020fea0003c00000 */
[----:B------:R-:W-:Y:S02]  /*6a40*/  ELECT P6, UR62, PT ;  /* 0x00000000003e782f */ /* 0x000fe400038c0000 */
[----:B------:R-:W-:Y:S01]  /*6a50*/  MOV R14, UR62 ;  /* 0x0000003e000e7c02 */ /* 0x000fe20008000f00 */
[----:B-----5:R-:W-:Y:S10]  /*6a60*/  ENDCOLLECTIVE ;  /* 0x000000000000791b */ /* 0x020ff40003800000 */
.L_x_130:
[----:B------:R-:W-:Y:S05]  /*6a70*/  BSYNC B0 ;  /* 0x0000000000007941 */ /* 0x000fea0003800000 */
.L_x_129:
[----:B------:R-:W-:Y:S05]  /*6a80*/  BRA `(.L_x_131) ;  /* 0xfffffff800c07947 */ /* 0x000fea000383ffff */
.L_x_120:
[----:B0-----:R0:W1:Y:S02]  /*6a90*/  SYNCS.PHASECHK.TRANS64.TRYWAIT P0, [R7+URZ], R2 ;  /* 0x00000002070075a7 */ /* 0x001064000800017f */
[----:B-1----:R-:W-:Y:S05]  /*6aa0*/  @!P0 NANOSLEEP.SYNCS 0x989680 ;  /* 0x009896800000895d */ /* 0x002fea0003900000 */
[----:B------:R-:W1:Y:S02]  /*6ab0*/  @!P0 SYNCS.PHASECHK.TRANS64 P0, [R7+URZ], R2 ;  /* 0x00000002070085a7 */ /* 0x000e64000800007f */
[----:B-1----:R-:W-:Y:S05]  /*6ac0*/  @!P0 BRA `(.L_x_120) ;  /* 0xfffffffc00f08947 */ /* 0x002fea000383ffff */
[----:B------:R-:W-:Y:S05]  /*6ad0*/  BRA `(.L_x_132) ;  /* 0xfffffffc00007947 */ /* 0x000fea000383ffff */
.L_x_121:
[----:B0-----:R0:W1:Y:S02]  /*6ae0*/  SYNCS.PHASECHK.TRANS64.TRYWAIT P0, [R4+URZ], R3 ;  /* 0x00000003040075a7 */ /* 0x001064000800017f */
[----:B-1----:R-:W-:Y:S05]  /*6af0*/  @!P0 NANOSLEEP.SYNCS 0x989680 ;  /* 0x009896800000895d */ /* 0x002fea0003900000 */
[----:B------:R-:W1:Y:S02]  /*6b00*/  @!P0 SYNCS.PHASECHK.TRANS64 P0, [R4+URZ], R3 ;  /* 0x00000003040085a7 */ /* 0x000e64000800007f */
[----:B-1----:R-:W-:Y:S05]  /*6b10*/  @!P0 BRA `(.L_x_121) ;  /* 0xfffffffc00f08947 */ /* 0x002fea000383ffff */
[----:B------:R-:W-:Y:S05]  /*6b20*/  BRA `(.L_x_133) ;  /* 0xfffffffc00087947 */ /* 0x000fea000383ffff */
.L_x_134:
[----:B------:R-:W-:-:S00]  /*6b30*/  BRA `(.L_x_134) ;  /* 0xfffffffc00fc7947 */ /* 0x000fc0000383ffff */
[----:B------:R-:W-:-:S00]  /*6b40*/  NOP ;  /* 0x0000000000007918 */ /* 0x000fc00000000000 */
        /* <DEDUP_REMOVED lines=11> */
.L_x_135:


//--------------------- .nv.global.init           --------------------------
	.section	.nv.global.init,"aw",@progbits
.nv.global.init:
	.type		$str$22,@object
	.size		$str$22,($str$23 - $str$22)
$str$22:
        /*0000*/ 	.byte	0x6b, 0x5f, 0x74, 0x69, 0x6c, 0x65, 0x5f, 0x63, 0x6f, 0x75, 0x6e, 0x74, 0x20, 0x3e, 0x3d, 0x20
        /*0010*/ 	.byte	0x31, 0x00
	.type		$str$23,@object
	.size		$str$23,(__unnamed_1 - $str$23)
$str$23:
        /*0012*/ 	.byte	0x2f, 0x74, 0x6d, 0x70, 0x2f, 0x63, 0x75, 0x74, 0x6c, 0x61, 0x73, 0x73, 0x5f, 0x73, 0x77, 0x65
        /*0022*/ 	.byte	0x65, 0x70, 0x5f, 0x73, 0x72, 0x63, 0x2f, 0x69, 0x6e, 0x63, 0x6c, 0x75, 0x64, 0x65, 0x2f, 0x63
        /*0032*/ 	.byte	0x75, 0x74, 0x6c, 0x61, 0x73, 0x73, 0x2f, 0x67, 0x65, 0x6d, 0x6d, 0x2f, 0x63, 0x6f, 0x6c, 0x6c
        /*0042*/ 	.byte	0x65, 0x63, 0x74, 0x69, 0x76, 0x65, 0x2f, 0x73, 0x6d, 0x39, 0x30, 0x5f, 0x6d, 0x6d, 0x61, 0x5f
        /*0052*/ 	.byte	0x74, 0x6d, 0x61, 0x5f, 0x67, 0x6d, 0x6d, 0x61, 0x5f, 0x73, 0x73, 0x5f, 0x77, 0x61, 0x72, 0x70
        /*0062*/ 	.byte	0x73, 0x70, 0x65, 0x63, 0x69, 0x61, 0x6c, 0x69, 0x7a, 0x65, 0x64, 0x2e, 0x68, 0x70, 0x70, 0x00
	.type		__unnamed_1,@object
	.size		__unnamed_1,(.L_0 - __unnamed_1)
__unnamed_1:
        /*0072*/ 	.byte	0x76, 0x6f, 0x69, 0x64, 0x20, 0x63, 0x75, 0x74, 0x6c, 0x61, 0x73, 0x73, 0x3a, 0x3a, 0x67, 0x65
        /* <DEDUP_REMOVED lines=177> */
        /*0b92*/ 	.byte	0x79, 0x5d, 0x00
.L_0:


//--------------------- .nv.shared._ZN7cutlass13device_kernelINS_4gemm6kernel13GemmUniversalIN4cute5tupleIJiiiiEEENS1_10collective13CollectiveMmaINS1_34MainloopSm90TmaGmmaWarpSpecializedILi3ENS5_IJNS4_1CILi2EEENSA_ILi1EEESC_EEENS1_32KernelTmaWarpSpecializedPingpongEEENS5_IJNSA_ILi64EEESG_NSA_ILi128EEEEEENS_10tfloat32_tENS5_IJlSC_lEEESJ_SK_NS4_8TiledMMAINS4_8MMA_AtomIJNS4_4SM904GMMA29MMA_64x64x8_F32TF32TF32_SS_TNILNSO_7ScaleInE1ELSQ_1EEEEEENS4_6LayoutINS5_IJSC_SC_SC_EEENS5_IJNSA_ILi0EEESV_SV_EEEEENS5_IJNS4_10UnderscoreESY_SY_EEEEENS4_13SM90_TMA_LOADENS4_14ComposedLayoutINS4_7SwizzleILi3ELi4ELi3EEENS4_18smem_ptr_flag_bitsILi32EEENST_INS5_IJNSA_ILi8EEENSA_ILi32EEEEEENS5_IJS18_SC_EEEEEEEvNS4_8identityENS4_23SM90_TMA_LOAD_MULTICASTES1C_vS1D_EENS_8epilogue10collective6detail29Sm90TmaWarpSpecializedAdapterINS1H_15DefaultEpilogueISJ_SK_SK_NS1G_6thread17LinearCombinationISJ_Li1EffLNS1L_9ScaleType4KindE0ELNS_15FloatRoundStyleE2ESJ_EENS1_15EpilogueDefaultEEEEEvvEEEEvNT_6ParamsE --------------------------
	.section	.nv.shared._ZN7cutlass13device_kernelINS_4gemm6kernel13GemmUniversalIN4cute5tupleIJiiiiEEENS1_10collective13CollectiveMmaINS1_34MainloopSm90TmaGmmaWarpSpecializedILi3ENS5_IJNS4_1CILi2EEENSA_ILi1EEESC_EEENS1_32KernelTmaWarpSpecializedPingpongEEENS5_IJNSA_ILi64EEESG_NSA_ILi128EEEEEENS_10tfloat32_tENS5_IJlSC_lEEESJ_SK_NS4_8TiledMMAINS4_8MMA_AtomIJNS4_4SM904GMMA29MMA_64x64x8_F32TF32TF32_SS_TNILNSO_7ScaleInE1ELSQ_1EEEEEENS4_6LayoutINS5_IJSC_SC_SC_EEENS5_IJNSA_ILi0EEESV_SV_EEEEENS5_IJNS4_10UnderscoreESY_SY_EEEEENS4_13SM90_TMA_LOADENS4_14ComposedLayoutINS4_7SwizzleILi3ELi4ELi3EEENS4_18smem_ptr_flag_bitsILi32EEENST_INS5_IJNSA_ILi8EEENSA_ILi32EEEEEENS5_IJS18_SC_EEEEEEEvNS4_8identityENS4_23SM90_TMA_LOAD_MULTICASTES1C_vS1D_EENS_8epilogue10collective6detail29Sm90TmaWarpSpecializedAdapterINS1H_15DefaultEpilogueISJ_SK_SK_NS1G_6thread17LinearCombinationISJ_Li1EffLNS1L_9ScaleType4KindE0ELNS_15FloatRoundStyleE2ESJ_EENS1_15EpilogueDefaultEEEEEvvEEEEvNT_6ParamsE,"aw",@nobits
	.sectionflags	@""
	.align	16
	.zero		1024


//--------------------- .nv.shared.reserved.0     --------------------------
	.section	.nv.shared.reserved.0,"aw",@nobits
	.weak		__nv_reservedSMEM_offset_0_alias
	.size		__nv_reservedSMEM_offset_0_alias, 0, 0
	.other		__nv_reservedSMEM_offset_0_alias,@"STO_CUDA_RESERVED_SHARED STV_DEFAULT"
__nv_reservedSMEM_offset_0_alias:
	.zero		0


//--------------------- .nv.global                --------------------------
	.section	.nv.global,"aw",@nobits
.nv.global:
	.type		_ZN39_INTERNAL_f45badbc_4_k_cu_5a7fee1a_61724cute1_E,@object
	.size		_ZN39_INTERNAL_f45badbc_4_k_cu_5a7fee1a_61724cute1_E,(_ZN39_INTERNAL_f45badbc_4_k_cu_5a7fee1a_61724cuda3std3__45__cpo6cbeginE - _ZN39_INTERNAL_f45badbc_4_k_cu_5a7fee1a_61724cute1_E)
_ZN39_INTERNAL_f45badbc_4_k_cu_5a7fee1a_61724cute1_E:
	.zero		1
	.type		_ZN39_INTERNAL_f45badbc_4_k_cu_5a7fee1a_61724cuda3std3__45__cpo6cbeginE,@object
	.size		_ZN39_INTERNAL_f45badbc_4_k_cu_5a7fee1a_61724cuda3std3__45__cpo6cbeginE,(_ZN39_INTERNAL_f45badbc_4_k_cu_5a7fee1a_61724cuda3std3__48in_placeE - _ZN39_INTERNAL_f45badbc_4_k_cu_5a7fee1a_61724cuda3std3__45__cpo6cbeginE)
_ZN39_INTERNAL_f45badbc_4_k_cu_5a7fee1a_61724cuda3std3__45__cpo6cbeginE:
	.zero		1
	.type		_ZN39_INTERNAL_f45badbc_4_k_cu_5a7fee1a_61724cuda3std3__48in_placeE,@object
	.size		_ZN39_INTERNAL_f45badbc_4_k_cu_5a7fee1a_61724cuda3std3__48in_placeE,(_ZN39_INTERNAL_f45badbc_4_k_cu_5a7fee1a_61724cuda3std6ranges3__45__cpo9iter_moveE - _ZN39_INTERNAL_f45badbc_4_k_cu_5a7fee1a_61724cuda3std3__48in_placeE)
_ZN39_INTERNAL_f45badbc_4_k_cu_5a7fee1a_61724cuda3std3__48in_placeE:
	.zero		1
	.type		_ZN39_INTERNAL_f45badbc_4_k_cu_5a7fee1a_61724cuda3std6ranges3__45__cpo9iter_moveE,@object
	.size		_ZN39_INTERNAL_f45badbc_4_k_cu_5a7fee1a_61724cuda3std6ranges3__45__cpo9iter_moveE,(_ZN39_INTERNAL_f45badbc_4_k_cu_5a7fee1a_61724cuda3std3__45__cpo5beginE - _ZN39_INTERNAL_f45badbc_4_k_cu_5a7fee1a_61724cuda3std6ranges3__45__cpo9iter_moveE)
_ZN39_INTERNAL_f45badbc_4_k_cu_5a7fee1a_61724cuda3std6ranges3__45__cpo9iter_moveE:
	.zero		1
	.type		_ZN39_INTERNAL_f45badbc_4_k_cu_5a7fee1a_61724cuda3std3__45__cpo5beginE,@object
	.size		_ZN39_INTERNAL_f45badbc_4_k_cu_5a7fee1a_61724cuda3std3__45__cpo5beginE,(_ZN39_INTERNAL_f45badbc_4_k_cu_5a7fee1a_61724cuda3std3__441_GLOBAL__N__f45badbc_4_k_cu_5a7fee1a_61726ignoreE - _ZN39_INTERNAL_f45badbc_4_k_cu_5a7fee1a_61724cuda3std3__45__cpo5beginE)
_ZN39_INTERNAL_f45badbc_4_k_cu_5a7fee1a_61724cuda3std3__45__cpo5beginE:
	.zero		1
	.type		_ZN39_INTERNAL_f45badbc_4_k_cu_5a7fee1a_61724cuda3std3__441_GLOBAL__N__f45badbc_4_k_cu_5a7fee1a_61726ignoreE,@object
	.size		_ZN39_INTERNAL_f45badbc_4_k_cu_5a7fee1a_61724cuda3std3__441_GLOBAL__N__f45badbc_4_k_cu_5a7fee1a_61726ignoreE,(_ZN39_INTERNAL_f45badbc_4_k_cu_5a7fee1a_61724cute7productE - _ZN39_INTERNAL_f45badbc_4_k_cu_5a7fee1a_61724cuda3std3__441_GLOBAL__N__f45badbc_4_k_cu_5a7fee1a_61726ignoreE)
_ZN39_INTERNAL_f45badbc_4_k_cu_5a7fee1a_61724cuda3std3__441_GLOBAL__N__f45badbc_4_k_cu_5a7fee1a_61726ignoreE:
	.zero		1
	.type		_ZN39_INTERNAL_f45badbc_4_k_cu_5a7fee1a_61724cute7productE,@object
	.size		_ZN39_INTERNAL_f45badbc_4_k_cu_5a7fee1a_61724cute7productE,(_ZN39_INTERNAL_f45badbc_4_k_cu_5a7fee1a_61724cuda3std3__45__cpo3endE - _ZN39_INTERNAL_f45badbc_4_k_cu_5a7fee1a_61724cute7productE)
_ZN39_INTERNAL_f45badbc_4_k_cu_5a7fee1a_61724cute7productE:
	.zero		1
	.type		_ZN39_INTERNAL_f45badbc_4_k_cu_5a7fee1a_61724cuda3std3__45__cpo3endE,@object
	.size		_ZN39_INTERNAL_f45badbc_4_k_cu_5a7fee1a_61724cuda3std3__45__cpo3endE,(_ZN39_INTERNAL_f45badbc_4_k_cu_5a7fee1a_61724cuda3std3__419piecewise_constructE - _ZN39_INTERNAL_f45badbc_4_k_cu_5a7fee1a_61724cuda3std3__45__cpo3endE)
_ZN39_INTERNAL_f45badbc_4_k_cu_5a7fee1a_61724cuda3std3__45__cpo3endE:
	.zero		1
	.type		_ZN39_INTERNAL_f45badbc_4_k_cu_5a7fee1a_61724cuda3std3__419piecewise_constructE,@object
	.size		_ZN39_INTERNAL_f45badbc_4_k_cu_5a7fee1a_61724cuda3std3__419piecewise_constructE,(_ZN39_INTERNAL_f45badbc_4_k_cu_5a7fee1a_61724cuda3std3__45__cpo4cendE - _ZN39_INTERNAL_f45badbc_4_k_cu_5a7fee1a_61724cuda3std3__419piecewise_constructE)
_ZN39_INTERNAL_f45badbc_4_k_cu_5a7fee1a_61724cuda3std3__419piecewise_constructE:
	.zero		1
	.type		_ZN39_INTERNAL_f45badbc_4_k_cu_5a7fee1a_61724cuda3std3__45__cpo4cendE,@object
	.size		_ZN39_INTERNAL_f45badbc_4_k_cu_5a7fee1a_61724cuda3std3__45__cpo4cendE,(_ZN39_INTERNAL_f45badbc_4_k_cu_5a7fee1a_61724cuda3std6ranges3__45__cpo4swapE - _ZN39_INTERNAL_f45badbc_4_k_cu_5a7fee1a_61724cuda3std3__45__cpo4cendE)
_ZN39_INTERNAL_f45badbc_4_k_cu_5a7fee1a_61724cuda3std3__45__cpo4cendE:
	.zero		1
	.type		_ZN39_INTERNAL_f45badbc_4_k_cu_5a7fee1a_61724cuda3std6ranges3__45__cpo4swapE,@object
	.size		_ZN39_INTERNAL_f45badbc_4_k_cu_5a7fee1a_61724cuda3std6ranges3__45__cpo4swapE,(.L_8 - _ZN39_INTERNAL_f45badbc_4_k_cu_5a7fee1a_61724cuda3std6ranges3__45__cpo4swapE)
_ZN39_INTERNAL_f45badbc_4_k_cu_5a7fee1a_61724cuda3std6ranges3__45__cpo4swapE:
	.zero		1
.L_8:


//--------------------- .nv.constant0._ZN7cutlass13device_kernelINS_4gemm6kernel13GemmUniversalIN4cute5tupleIJiiiiEEENS1_10collective13CollectiveMmaINS1_34MainloopSm90TmaGmmaWarpSpecializedILi3ENS5_IJNS4_1CILi2EEENSA_ILi1EEESC_EEENS1_32KernelTmaWarpSpecializedPingpongEEENS5_IJNSA_ILi64EEESG_NSA_ILi128EEEEEENS_10tfloat32_tENS5_IJlSC_lEEESJ_SK_NS4_8TiledMMAINS4_8MMA_AtomIJNS4_4SM904GMMA29MMA_64x64x8_F32TF32TF32_SS_TNILNSO_7ScaleInE1ELSQ_1EEEEEENS4_6LayoutINS5_IJSC_SC_SC_EEENS5_IJNSA_ILi0EEESV_SV_EEEEENS5_IJNS4_10UnderscoreESY_SY_EEEEENS4_13SM90_TMA_LOADENS4_14ComposedLayoutINS4_7SwizzleILi3ELi4ELi3EEENS4_18smem_ptr_flag_bitsILi32EEENST_INS5_IJNSA_ILi8EEENSA_ILi32EEEEEENS5_IJS18_SC_EEEEEEEvNS4_8identityENS4_23SM90_TMA_LOAD_MULTICASTES1C_vS1D_EENS_8epilogue10collective6detail29Sm90TmaWarpSpecializedAdapterINS1H_15DefaultEpilogueISJ_SK_SK_NS1G_6thread17LinearCombinationISJ_Li1EffLNS1L_9ScaleType4KindE0ELNS_15FloatRoundStyleE2ESJ_EENS1_15EpilogueDefaultEEEEEvvEEEEvNT_6ParamsE --------------------------
	.section	.nv.constant0._ZN7cutlass13device_kernelINS_4gemm6kernel13GemmUniversalIN4cute5tupleIJiiiiEEENS1_10collective13CollectiveMmaINS1_34MainloopSm90TmaGmmaWarpSpecializedILi3ENS5_IJNS4_1CILi2EEENSA_ILi1EEESC_EEENS1_32KernelTmaWarpSpecializedPingpongEEENS5_IJNSA_ILi64EEESG_NSA_ILi128EEEEEENS_10tfloat32_tENS5_IJlSC_lEEESJ_SK_NS4_8TiledMMAINS4_8MMA_AtomIJNS4_4SM904GMMA29MMA_64x64x8_F32TF32TF32_SS_TNILNSO_7ScaleInE1ELSQ_1EEEEEENS4_6LayoutINS5_IJSC_SC_SC_EEENS5_IJNSA_ILi0EEESV_SV_EEEEENS5_IJNS4_10UnderscoreESY_SY_EEEEENS4_13SM90_TMA_LOADENS4_14ComposedLayoutINS4_7SwizzleILi3ELi4ELi3EEENS4_18smem_ptr_flag_bitsILi32EEENST_INS5_IJNSA_ILi8EEENSA_ILi32EEEEEENS5_IJS18_SC_EEEEEEEvNS4_8identityENS4_23SM90_TMA_LOAD_MULTICASTES1C_vS1D_EENS_8epilogue10collective6detail29Sm90TmaWarpSpecializedAdapterINS1H_15DefaultEpilogueISJ_SK_SK_NS1G_6thread17LinearCombinationISJ_Li1EffLNS1L_9ScaleType4KindE0ELNS_15FloatRoundStyleE2ESJ_EENS1_15EpilogueDefaultEEEEEvvEEEEvNT_6ParamsE,"a",@progbits
	.sectionflags	@""
	.align	4
.nv.constant0._ZN7cutlass13device_kernelINS_4gemm6kernel13GemmUniversalIN4cute5tupleIJiiiiEEENS1_10collective13CollectiveMmaINS1_34MainloopSm90TmaGmmaWarpSpecializedILi3ENS5_IJNS4_1CILi2EEENSA_ILi1EEESC_EEENS1_32KernelTmaWarpSpecializedPingpongEEENS5_IJNSA_ILi64EEESG_NSA_ILi128EEEEEENS_10tfloat32_tENS5_IJlSC_lEEESJ_SK_NS4_8TiledMMAINS4_8MMA_AtomIJNS4_4SM904GMMA29MMA_64x64x8_F32TF32TF32_SS_TNILNSO_7ScaleInE1ELSQ_1EEEEEENS4_6LayoutINS5_IJSC_SC_SC_EEENS5_IJNSA_ILi0EEESV_SV_EEEEENS5_IJNS4_10UnderscoreESY_SY_EEEEENS4_13SM90_TMA_LOADENS4_14ComposedLayoutINS4_7SwizzleILi3ELi4ELi3EEENS4_18smem_ptr_flag_bitsILi32EEENST_INS5_IJNSA_ILi8EEENSA_ILi32EEEEEENS5_IJS18_SC_EEEEEEEvNS4_8identityENS4_23SM90_TMA_LOAD_MULTICASTES1C_vS1D_EENS_8epilogue10collective6detail29Sm90TmaWarpSpecializedAdapterINS1H_15DefaultEpilogueISJ_SK_SK_NS1G_6thread17LinearCombinationISJ_Li1EffLNS1L_9ScaleType4KindE0ELNS_15FloatRoundStyleE2ESJ_EENS1_15EpilogueDefaultEEEEEvvEEEEvNT_6ParamsE:
	.zero		1664


//--------------------- SYMBOLS --------------------------

	.type		.nv.reservedSmem.offset0,@object
	.size		.nv.reservedSmem.offset0,0x4
	.type		__assertfail,@function
